	.target	sm_100a

	.elftype	@"ET_EXEC"


//--------------------- .note.nv.tkinfo           --------------------------
	.section	.note.nv.tkinfo,"",@"SHT_NOTE"
	.sectionflags	@"SHF_NOTE_NV_TKINFO"
	.tkinfo
        /*0018*/ 	.word	0x00000002
        /*0030*/ 	.string	""
        /*0030*/ 	.string	"ptxas"
        /*0030*/ 	.string	"Cuda compilation tools, release 13.0, V13.0.88"
        /*0030*/ 	.string	"Build cuda_13.0.r13.0/compiler.36424714_0"
        /*0030*/ 	.string	"-arch sm_100a -m 64 "



//--------------------- .note.nv.cuinfo           --------------------------
	.section	.note.nv.cuinfo,"",@"SHT_NOTE"
	.sectionflags	@"SHF_NOTE_NV_CUINFO"
        /*0018*/ 	.short	0x0002
        /*001a*/ 	.short	0x0064
        /*001c*/ 	.short	0x0082
	.zero		2


//--------------------- .nv.info                  --------------------------
	.section	.nv.info,"",@"SHT_CUDA_INFO"
	.align	4


	//----- nvinfo : EIATTR_REGCOUNT
	.align		4
        /*0000*/ 	.byte	0x04, 0x2f
        /*0002*/ 	.short	(.L_19 - .L_18)
	.align		4
.L_18:
        /*0004*/ 	.word	index@(_ZN7cutlass13device_kernelINS_4gemm6kernel13GemmUniversalIN4cute5tupleIJiiiiEEENS1_10collective13CollectiveMmaINS1_35MainloopSm100TmaUmmaWarpSpecializedILi6ELi2ELi4ENS5_IJNS4_1CILi2EEENSA_ILi1EEESC_EEEEENS5_IJNSA_ILi64EEESF_NSA_ILi128EEEEEENS_10bfloat16_tENS5_IJlSC_lEEESI_SJ_NS4_8TiledMMAINS4_8MMA_AtomIJNS4_20SM100_MMA_F16BF16_SSISI_SI_fLi64ELi64ELNS4_4UMMA5MajorE0ELSO_0ELNSN_7ScaleInE0ELSP_0EEEEEENS4_6LayoutINS5_IJSC_SC_SC_EEENS5_IJNSA_ILi0EEESU_SU_EEEEENS5_IJNS4_10UnderscoreESX_SX_EEEEENS4_13SM90_TMA_LOADENS4_14ComposedLayoutINS4_7SwizzleILi3ELi4ELi3EEENS4_18smem_ptr_flag_bitsILi16EEENSS_INS5_IJNSA_ILi8EEESF_EEENS5_IJSF_SC_EEEEEEEvNS4_8identityENS4_23SM90_TMA_LOAD_MULTICASTES1A_vS1B_EENS_8epilogue10collective18CollectiveEpilogueINS1E_23Sm100TmaWarpSpecializedILi3ELi2ELi16ELb1ELb0EEEJSH_NS5_IJNSS_ISF_SC_EENSS_INSA_ILi32EEESC_EEEEESI_SJ_SI_SJ_NS1E_6fusion15FusionCallbacksIS1I_NS1N_17LinearCombinationISI_fSI_fLNS_15FloatRoundStyleE2EEESH_S1M_JEEENS4_5SM1004TMEM4LOAD26SM100_TMEM_LOAD_16dp256b4xES10_NS11_INS12_ILi2ELi4ELi3EEES15_NSS_INS5_IJS16_S1K_EEENS5_IJS1K_SC_EEEEEEENS4_17SM75_U32x4_LDSM_NENS4_14SM90_TMA_STOREES21_NS4_17SM90_U32x4_STSM_NENS4_39AutoVectorizingCopyWithAssumedAlignmentILi128EEEEEEvvEEEEvNT_6ParamsE)
        /*0008*/ 	.word	0x00000045


	//----- nvinfo : EIATTR_FRAME_SIZE
	.align		4
.L_19:
        /*000c*/ 	.byte	0x04, 0x11
        /*000e*/ 	.short	(.L_21 - .L_20)
	.align		4
.L_20:
        /*0010*/ 	.word	index@($__internal_2_$__cuda_sm10x_tcgen05_guardrail_trap_unallocated_columns_being_dealloced)
        /*0014*/ 	.word	0x00000000


	//----- nvinfo : EIATTR_FRAME_SIZE
	.align		4
.L_21:
        /*0018*/ 	.byte	0x04, 0x11
        /*001a*/ 	.short	(.L_23 - .L_22)
	.align		4
.L_22:
        /*001c*/ 	.word	index@($__internal_1_$__cuda_sm10x_tcgen05_guardrail_trap_phase_invalid_during_alloc)
        /*0020*/ 	.word	0x00000000


	//----- nvinfo : EIATTR_FRAME_SIZE
	.align		4
.L_23:
        /*0024*/ 	.byte	0x04, 0x11
        /*0026*/ 	.short	(.L_25 - .L_24)
	.align		4
.L_24:
        /*0028*/ 	.word	index@($__internal_0_$__cuda_sm10x_tcgen05_guardrail_trap_col_being_dealloced_not_returned_by_alloc)
        /*002c*/ 	.word	0x00000000


	//----- nvinfo : EIATTR_FRAME_SIZE
	.align		4
.L_25:
        /*0030*/ 	.byte	0x04, 0x11
        /*0032*/ 	.short	(.L_27 - .L_26)
	.align		4
.L_26:
        /*0034*/ 	.word	index@(_ZN7cutlass13device_kernelINS_4gemm6kernel13GemmUniversalIN4cute5tupleIJiiiiEEENS1_10collective13CollectiveMmaINS1_35MainloopSm100TmaUmmaWarpSpecializedILi6ELi2ELi4ENS5_IJNS4_1CILi2EEENSA_ILi1EEESC_EEEEENS5_IJNSA_ILi64EEESF_NSA_ILi128EEEEEENS_10bfloat16_tENS5_IJlSC_lEEESI_SJ_NS4_8TiledMMAINS4_8MMA_AtomIJNS4_20SM100_MMA_F16BF16_SSISI_SI_fLi64ELi64ELNS4_4UMMA5MajorE0ELSO_0ELNSN_7ScaleInE0ELSP_0EEEEEENS4_6LayoutINS5_IJSC_SC_SC_EEENS5_IJNSA_ILi0EEESU_SU_EEEEENS5_IJNS4_10UnderscoreESX_SX_EEEEENS4_13SM90_TMA_LOADENS4_14ComposedLayoutINS4_7SwizzleILi3ELi4ELi3EEENS4_18smem_ptr_flag_bitsILi16EEENSS_INS5_IJNSA_ILi8EEESF_EEENS5_IJSF_SC_EEEEEEEvNS4_8identityENS4_23SM90_TMA_LOAD_MULTICASTES1A_vS1B_EENS_8epilogue10collective18CollectiveEpilogueINS1E_23Sm100TmaWarpSpecializedILi3ELi2ELi16ELb1ELb0EEEJSH_NS5_IJNSS_ISF_SC_EENSS_INSA_ILi32EEESC_EEEEESI_SJ_SI_SJ_NS1E_6fusion15FusionCallbacksIS1I_NS1N_17LinearCombinationISI_fSI_fLNS_15FloatRoundStyleE2EEESH_S1M_JEEENS4_5SM1004TMEM4LOAD26SM100_TMEM_LOAD_16dp256b4xES10_NS11_INS12_ILi2ELi4ELi3EEES15_NSS_INS5_IJS16_S1K_EEENS5_IJS1K_SC_EEEEEEENS4_17SM75_U32x4_LDSM_NENS4_14SM90_TMA_STOREES21_NS4_17SM90_U32x4_STSM_NENS4_39AutoVectorizingCopyWithAssumedAlignmentILi128EEEEEEvvEEEEvNT_6ParamsE)
        /*0038*/ 	.word	0x00000000


	//----- nvinfo : EIATTR_MIN_STACK_SIZE
	.align		4
.L_27:
        /*003c*/ 	.byte	0x04, 0x12
        /*003e*/ 	.short	(.L_29 - .L_28)
	.align		4
.L_28:
        /*0040*/ 	.word	index@(_ZN7cutlass13device_kernelINS_4gemm6kernel13GemmUniversalIN4cute5tupleIJiiiiEEENS1_10collective13CollectiveMmaINS1_35MainloopSm100TmaUmmaWarpSpecializedILi6ELi2ELi4ENS5_IJNS4_1CILi2EEENSA_ILi1EEESC_EEEEENS5_IJNSA_ILi64EEESF_NSA_ILi128EEEEEENS_10bfloat16_tENS5_IJlSC_lEEESI_SJ_NS4_8TiledMMAINS4_8MMA_AtomIJNS4_20SM100_MMA_F16BF16_SSISI_SI_fLi64ELi64ELNS4_4UMMA5MajorE0ELSO_0ELNSN_7ScaleInE0ELSP_0EEEEEENS4_6LayoutINS5_IJSC_SC_SC_EEENS5_IJNSA_ILi0EEESU_SU_EEEEENS5_IJNS4_10UnderscoreESX_SX_EEEEENS4_13SM90_TMA_LOADENS4_14ComposedLayoutINS4_7SwizzleILi3ELi4ELi3EEENS4_18smem_ptr_flag_bitsILi16EEENSS_INS5_IJNSA_ILi8EEESF_EEENS5_IJSF_SC_EEEEEEEvNS4_8identityENS4_23SM90_TMA_LOAD_MULTICASTES1A_vS1B_EENS_8epilogue10collective18CollectiveEpilogueINS1E_23Sm100TmaWarpSpecializedILi3ELi2ELi16ELb1ELb0EEEJSH_NS5_IJNSS_ISF_SC_EENSS_INSA_ILi32EEESC_EEEEESI_SJ_SI_SJ_NS1E_6fusion15FusionCallbacksIS1I_NS1N_17LinearCombinationISI_fSI_fLNS_15FloatRoundStyleE2EEESH_S1M_JEEENS4_5SM1004TMEM4LOAD26SM100_TMEM_LOAD_16dp256b4xES10_NS11_INS12_ILi2ELi4ELi3EEES15_NSS_INS5_IJS16_S1K_EEENS5_IJS1K_SC_EEEEEEENS4_17SM75_U32x4_LDSM_NENS4_14SM90_TMA_STOREES21_NS4_17SM90_U32x4_STSM_NENS4_39AutoVectorizingCopyWithAssumedAlignmentILi128EEEEEEvvEEEEvNT_6ParamsE)
        /*0044*/ 	.word	0x00000000
.L_29:


//--------------------- .nv.compat                --------------------------
	.section	.nv.compat,"",@"SHT_CUDA_COMPAT_INFO"
	.align	4
        /*0000*/ 	.byte	0x02, 0x09, 0x01, 0x00, 0x02, 0x02, 0x02, 0x00, 0x02, 0x05, 0x05, 0x00, 0x03, 0x07, 0x01, 0x01
        /*0010*/ 	.byte	0x02, 0x03, 0x01, 0x00, 0x02, 0x06, 0x01, 0x00, 0x04, 0x0b, 0x08, 0x00, 0x09, 0x00, 0x00, 0x00
        /*0020*/ 	.byte	0x00, 0x00, 0x00, 0x00


//--------------------- .nv.info._ZN7cutlass13device_kernelINS_4gemm6kernel13GemmUniversalIN4cute5tupleIJiiiiEEENS1_10collective13CollectiveMmaINS1_35MainloopSm100TmaUmmaWarpSpecializedILi6ELi2ELi4ENS5_IJNS4_1CILi2EEENSA_ILi1EEESC_EEEEENS5_IJNSA_ILi64EEESF_NSA_ILi128EEEEEENS_10bfloat16_tENS5_IJlSC_lEEESI_SJ_NS4_8TiledMMAINS4_8MMA_AtomIJNS4_20SM100_MMA_F16BF16_SSISI_SI_fLi64ELi64ELNS4_4UMMA5MajorE0ELSO_0ELNSN_7ScaleInE0ELSP_0EEEEEENS4_6LayoutINS5_IJSC_SC_SC_EEENS5_IJNSA_ILi0EEESU_SU_EEEEENS5_IJNS4_10UnderscoreESX_SX_EEEEENS4_13SM90_TMA_LOADENS4_14ComposedLayoutINS4_7SwizzleILi3ELi4ELi3EEENS4_18smem_ptr_flag_bitsILi16EEENSS_INS5_IJNSA_ILi8EEESF_EEENS5_IJSF_SC_EEEEEEEvNS4_8identityENS4_23SM90_TMA_LOAD_MULTICASTES1A_vS1B_EENS_8epilogue10collective18CollectiveEpilogueINS1E_23Sm100TmaWarpSpecializedILi3ELi2ELi16ELb1ELb0EEEJSH_NS5_IJNSS_ISF_SC_EENSS_INSA_ILi32EEESC_EEEEESI_SJ_SI_SJ_NS1E_6fusion15FusionCallbacksIS1I_NS1N_17LinearCombinationISI_fSI_fLNS_15FloatRoundStyleE2EEESH_S1M_JEEENS4_5SM1004TMEM4LOAD26SM100_TMEM_LOAD_16dp256b4xES10_NS11_INS12_ILi2ELi4ELi3EEES15_NSS_INS5_IJS16_S1K_EEENS5_IJS1K_SC_EEEEEEENS4_17SM75_U32x4_LDSM_NENS4_14SM90_TMA_STOREES21_NS4_17SM90_U32x4_STSM_NENS4_39AutoVectorizingCopyWithAssumedAlignmentILi128EEEEEEvvEEEEvNT_6ParamsE --------------------------
	.section	.nv.info._ZN7cutlass13device_kernelINS_4gemm6kernel13GemmUniversalIN4cute5tupleIJiiiiEEENS1_10collective13CollectiveMmaINS1_35MainloopSm100TmaUmmaWarpSpecializedILi6ELi2ELi4ENS5_IJNS4_1CILi2EEENSA_ILi1EEESC_EEEEENS5_IJNSA_ILi64EEESF_NSA_ILi128EEEEEENS_10bfloat16_tENS5_IJlSC_lEEESI_SJ_NS4_8TiledMMAINS4_8MMA_AtomIJNS4_20SM100_MMA_F16BF16_SSISI_SI_fLi64ELi64ELNS4_4UMMA5MajorE0ELSO_0ELNSN_7ScaleInE0ELSP_0EEEEEENS4_6LayoutINS5_IJSC_SC_SC_EEENS5_IJNSA_ILi0EEESU_SU_EEEEENS5_IJNS4_10UnderscoreESX_SX_EEEEENS4_13SM90_TMA_LOADENS4_14ComposedLayoutINS4_7SwizzleILi3ELi4ELi3EEENS4_18smem_ptr_flag_bitsILi16EEENSS_INS5_IJNSA_ILi8EEESF_EEENS5_IJSF_SC_EEEEEEEvNS4_8identityENS4_23SM90_TMA_LOAD_MULTICASTES1A_vS1B_EENS_8epilogue10collective18CollectiveEpilogueINS1E_23Sm100TmaWarpSpecializedILi3ELi2ELi16ELb1ELb0EEEJSH_NS5_IJNSS_ISF_SC_EENSS_INSA_ILi32EEESC_EEEEESI_SJ_SI_SJ_NS1E_6fusion15FusionCallbacksIS1I_NS1N_17LinearCombinationISI_fSI_fLNS_15FloatRoundStyleE2EEESH_S1M_JEEENS4_5SM1004TMEM4LOAD26SM100_TMEM_LOAD_16dp256b4xES10_NS11_INS12_ILi2ELi4ELi3EEES15_NSS_INS5_IJS16_S1K_EEENS5_IJS1K_SC_EEEEEEENS4_17SM75_U32x4_LDSM_NENS4_14SM90_TMA_STOREES21_NS4_17SM90_U32x4_STSM_NENS4_39AutoVectorizingCopyWithAssumedAlignmentILi128EEEEEEvvEEEEvNT_6ParamsE,"",@"SHT_CUDA_INFO"
	.sectionflags	@""
	.align	4


	//----- nvinfo : EIATTR_CUDA_API_VERSION
	.align		4
        /*0000*/ 	.byte	0x04, 0x37
        /*0002*/ 	.short	(.L_31 - .L_30)
.L_30:
        /*0004*/ 	.word	0x00000082


	//----- nvinfo : EIATTR_KPARAM_INFO
	.align		4
.L_31:
        /*0008*/ 	.byte	0x04, 0x17
        /*000a*/ 	.short	(.L_33 - .L_32)
.L_32:
        /*000c*/ 	.word	0x00000000
        /*0010*/ 	.short	0x0000
        /*0012*/ 	.short	0x0000
        /*0014*/ 	.byte	0x00, 0xf0, 0x01, 0x20


	//----- nvinfo : EIATTR_AT_ENTRY_FRAGMENTS
	.align		4
.L_33:
        /*0018*/ 	.byte	0x04, 0x4f
        /*001a*/ 	.short	(.L_35 - .L_34)


	//   ....[0]....
.L_34:
        /*001c*/ 	.word	0x00000006


	//----- nvinfo : EIATTR_RESERVED_SMEM_USED
	.align		4
.L_35:
        /*0020*/ 	.byte	0x01, 0x41
	.zero		2


	//----- nvinfo : EIATTR_SPARSE_MMA_MASK
	.align		4
        /*0024*/ 	.byte	0x03, 0x50
        /*0026*/ 	.short	0x0000


	//----- nvinfo : EIATTR_TCGEN05_1CTA_USED
	.align		4
        /*0028*/ 	.byte	0x01, 0x51
	.zero		2


	//----- nvinfo : EIATTR_MAXREG_COUNT
	.align		4
        /*002c*/ 	.byte	0x03, 0x1b
        /*002e*/ 	.short	0x00ff


	//----- nvinfo : EIATTR_NUM_BARRIERS
	.align		4
        /*0030*/ 	.byte	0x02, 0x4c
        /*0032*/ 	.byte	0x07
	.zero		1


	//----- nvinfo : EIATTR_EXTERNS
	.align		4
        /*0034*/ 	.byte	0x04, 0x0f
        /*0036*/ 	.short	(.L_37 - .L_36)


	//   ....[0]....
	.align		4
.L_36:
        /*0038*/ 	.word	index@(__assertfail)


	//----- nvinfo : EIATTR_MERCURY_ISA_VERSION
	.align		4
.L_37:
        /*003c*/ 	.byte	0x03, 0x5f
        /*003e*/ 	.short	0x0101


	//----- nvinfo : EIATTR_INT_WARP_WIDE_INSTR_OFFSETS
	.align		4
        /*0040*/ 	.byte	0x04, 0x31
        /*0042*/ 	.short	(.L_39 - .L_38)


	//   ....[0]....
.L_38:
        /*0044*/ 	.word	0x00004140


	//   ....[1]....
        /*0048*/ 	.word	0x00004170


	//   ....[2]....
        /*004c*/ 	.word	0x00004190


	//   ....[3]....
        /*0050*/ 	.word	0x00004d10


	//   ....[4]....
        /*0054*/ 	.word	0x00004e30


	//   ....[5]....
        /*0058*/ 	.word	0x00004f80


	//   ....[6]....
        /*005c*/ 	.word	0x000050a0


	//----- nvinfo : EIATTR_COOP_GROUP_MASK_REGIDS
	.align		4
.L_39:
        /*0060*/ 	.byte	0x04, 0x29
        /*0062*/ 	.short	(.L_41 - .L_40)


	//   ....[0]....
.L_40:
        /*0064*/ 	.word	0xffffffff


	//   ....[1]....
        /*0068*/ 	.word	0xffffffff


	//   ....[2]....
        /*006c*/ 	.word	0xffffffff


	//   ....[3]....
        /*0070*/ 	.word	0xffffffff


	//   ....[4]....
        /*0074*/ 	.word	0xffffffff


	//   ....[5]....
        /*0078*/ 	.word	0xffffffff


	//   ....[6]....
        /*007c*/ 	.word	0xffffffff


	//   ....[7]....
        /*0080*/ 	.word	0xffffffff


	//   ....[8]....
        /*0084*/ 	.word	0xffffffff


	//   ....[9]....
        /*0088*/ 	.word	0xffffffff


	//   ....[10]....
        /*008c*/ 	.word	0xffffffff


	//   ....[11]....
        /*0090*/ 	.word	0xffffffff


	//   ....[12]....
        /*0094*/ 	.word	0xffffffff


	//   ....[13]....
        /*0098*/ 	.word	0xffffffff


	//----- nvinfo : EIATTR_COOP_GROUP_INSTR_OFFSETS
	.align		4
.L_41:
        /*009c*/ 	.byte	0x04, 0x28
        /*009e*/ 	.short	(.L_43 - .L_42)


	//   ....[0]....
.L_42:
        /*00a0*/ 	.word	0x00000080


	//   ....[1]....
        /*00a4*/ 	.word	0x000004f0


	//   ....[2]....
        /*00a8*/ 	.word	0x000006d0


	//   ....[3]....
        /*00ac*/ 	.word	0x00000850


	//   ....[4]....
        /*00b0*/ 	.word	0x00000950


	//   ....[5]....
        /*00b4*/ 	.word	0x00000ac0


	//   ....[6]....
        /*00b8*/ 	.word	0x00000c60


	//   ....[7]....
        /*00bc*/ 	.word	0x00000e10


	//   ....[8]....
        /*00c0*/ 	.word	0x00002190


	//   ....[9]....
        /*00c4*/ 	.word	0x00003170


	//   ....[10]....
        /*00c8*/ 	.word	0x00003380


	//   ....[11]....
        /*00cc*/ 	.word	0x000033b0


	//   ....[12]....
        /*00d0*/ 	.word	0x00004020


	//   ....[13]....
        /*00d4*/ 	.word	0x00004250


	//----- nvinfo : EIATTR_VRC_CTA_INIT_COUNT
	.align		4
.L_43:
        /*00d8*/ 	.byte	0x02, 0x4a
        /*00da*/ 	.byte	0x80
	.zero		1


	//----- nvinfo : EIATTR_SYSCALL_OFFSETS
	.align		4
        /*00dc*/ 	.byte	0x04, 0x46
        /*00de*/ 	.short	(.L_45 - .L_44)


	//   ....[0]....
.L_44:
        /*00e0*/ 	.word	0x00005dc0


	//   ....[1]....
        /*00e4*/ 	.word	0x00005eb0


	//   ....[2]....
        /*00e8*/ 	.word	0x000066f0


	//   ....[3]....
        /*00ec*/ 	.word	0x00007040


	//----- nvinfo : EIATTR_MBARRIER_INSTR_OFFSETS
	.align		4
.L_45:
        /*00f0*/ 	.byte	0x04, 0x39
        /*00f2*/ 	.short	(.L_47 - .L_46)


	//   ....[0]....
.L_46:
        /*00f4*/ 	.word	0x00000600
        /*00f8*/ 	.word	0x000000ff
        /*00fc*/ 	.word	0x00000000
        /*0100*/ 	.short	0x0100
        /*0102*/ 	.byte	0x04
	.zero		1


	//   ....[1]....
        /*0104*/ 	.word	0x00000610
        /*0108*/ 	.word	0x000000ff
        /*010c*/ 	.word	0x00000030
        /*0110*/ 	.short	0x0100
        /*0112*/ 	.byte	0x04
	.zero		1


	//   ....[2]....
        /*0114*/ 	.word	0x00000620
        /*0118*/ 	.word	0x000000ff
        /*011c*/ 	.word	0x00000008
        /*0120*/ 	.short	0x0100
        /*0122*/ 	.byte	0x04
	.zero		1


	//   ....[3]....
        /*0124*/ 	.word	0x00000630
        /*0128*/ 	.word	0x000000ff
        /*012c*/ 	.word	0x00000038
        /*0130*/ 	.short	0x0100
        /*0132*/ 	.byte	0x04
	.zero		1


	//   ....[4]....
        /*0134*/ 	.word	0x00000640
        /*0138*/ 	.word	0x000000ff
        /*013c*/ 	.word	0x00000010
        /*0140*/ 	.short	0x0100
        /*0142*/ 	.byte	0x04
	.zero		1


	//   ....[5]....
        /*0144*/ 	.word	0x00000650
        /*0148*/ 	.word	0x000000ff
        /*014c*/ 	.word	0x00000040
        /*0150*/ 	.short	0x0100
        /*0152*/ 	.byte	0x04
	.zero		1


	//   ....[6]....
        /*0154*/ 	.word	0x00000660
        /*0158*/ 	.word	0x000000ff
        /*015c*/ 	.word	0x00000018
        /*0160*/ 	.short	0x0100
        /*0162*/ 	.byte	0x04
	.zero		1


	//   ....[7]....
        /*0164*/ 	.word	0x00000670
        /*0168*/ 	.word	0x000000ff
        /*016c*/ 	.word	0x00000048
        /*0170*/ 	.short	0x0100
        /*0172*/ 	.byte	0x04
	.zero		1


	//   ....[8]....
        /*0174*/ 	.word	0x00000680
        /*0178*/ 	.word	0x000000ff
        /*017c*/ 	.word	0x00000020
        /*0180*/ 	.short	0x0100
        /*0182*/ 	.byte	0x04
	.zero		1


	//   ....[9]....
        /*0184*/ 	.word	0x00000690
        /*0188*/ 	.word	0x000000ff
        /*018c*/ 	.word	0x00000050
        /*0190*/ 	.short	0x0100
        /*0192*/ 	.byte	0x04
	.zero		1


	//   ....[10]....
        /*0194*/ 	.word	0x000006a0
        /*0198*/ 	.word	0x000000ff
        /*019c*/ 	.word	0x00000028
        /*01a0*/ 	.short	0x0100
        /*01a2*/ 	.byte	0x04
	.zero		1


	//   ....[11]....
        /*01a4*/ 	.word	0x000006b0
        /*01a8*/ 	.word	0x000000ff
        /*01ac*/ 	.word	0x00000058
        /*01b0*/ 	.short	0x0100
        /*01b2*/ 	.byte	0x04
	.zero		1


	//   ....[12]....
        /*01b4*/ 	.word	0x000007e0
        /*01b8*/ 	.word	0x000000ff
        /*01bc*/ 	.word	0x00000060
        /*01c0*/ 	.short	0x0100
        /*01c2*/ 	.byte	0x04
	.zero		1


	//   ....[13]....
        /*01c4*/ 	.word	0x000007f0
        /*01c8*/ 	.word	0x000000ff
        /*01cc*/ 	.word	0x00000078
        /*01d0*/ 	.short	0x0100
        /*01d2*/ 	.byte	0x04
	.zero		1


	//   ....[14]....
        /*01d4*/ 	.word	0x00000800
        /*01d8*/ 	.word	0x000000ff
        /*01dc*/ 	.word	0x00000068
        /*01e0*/ 	.short	0x0100
        /*01e2*/ 	.byte	0x04
	.zero		1


	//   ....[15]....
        /*01e4*/ 	.word	0x00000810
        /*01e8*/ 	.word	0x000000ff
        /*01ec*/ 	.word	0x00000080
        /*01f0*/ 	.short	0x0100
        /*01f2*/ 	.byte	0x04
	.zero		1


	//   ....[16]....
        /*01f4*/ 	.word	0x00000820
        /*01f8*/ 	.word	0x000000ff
        /*01fc*/ 	.word	0x00000070
        /*0200*/ 	.short	0x0100
        /*0202*/ 	.byte	0x04
	.zero		1


	//   ....[17]....
        /*0204*/ 	.word	0x00000830
        /*0208*/ 	.word	0x000000ff
        /*020c*/ 	.word	0x00000088
        /*0210*/ 	.short	0x0100
        /*0212*/ 	.byte	0x04
	.zero		1


	//   ....[18]....
        /*0214*/ 	.word	0x00000920
        /*0218*/ 	.word	0x000000ff
        /*021c*/ 	.word	0x00000090
        /*0220*/ 	.short	0x0100
        /*0222*/ 	.byte	0x06
	.zero		1


	//   ....[19]....
        /*0224*/ 	.word	0x00000930
        /*0228*/ 	.word	0x000000ff
        /*022c*/ 	.word	0x00000098
        /*0230*/ 	.short	0x0100
        /*0232*/ 	.byte	0x06
	.zero		1


	//   ....[20]....
        /*0234*/ 	.word	0x00000a70
        /*0238*/ 	.word	0x000000ff
        /*023c*/ 	.word	0x000000a0
        /*0240*/ 	.short	0x0100
        /*0242*/ 	.byte	0x06
	.zero		1


	//   ....[21]....
        /*0244*/ 	.word	0x00000a80
        /*0248*/ 	.word	0x000000ff
        /*024c*/ 	.word	0x000000b0
        /*0250*/ 	.short	0x0100
        /*0252*/ 	.byte	0x06
	.zero		1


	//   ....[22]....
        /*0254*/ 	.word	0x00000a90
        /*0258*/ 	.word	0x000000ff
        /*025c*/ 	.word	0x000000a8
        /*0260*/ 	.short	0x0100
        /*0262*/ 	.byte	0x06
	.zero		1


	//   ....[23]....
        /*0264*/ 	.word	0x00000aa0
        /*0268*/ 	.word	0x000000ff
        /*026c*/ 	.word	0x000000b8
        /*0270*/ 	.short	0x0100
        /*0272*/ 	.byte	0x06
	.zero		1


	//   ....[24]....
        /*0274*/ 	.word	0x00000bd0
        /*0278*/ 	.word	0x000000ff
        /*027c*/ 	.word	0x000000c0
        /*0280*/ 	.short	0x0100
        /*0282*/ 	.byte	0x04
	.zero		1


	//   ....[25]....
        /*0284*/ 	.word	0x00000be0
        /*0288*/ 	.word	0x000000ff
        /*028c*/ 	.word	0x000000e0
        /*0290*/ 	.short	0x0100
        /*0292*/ 	.byte	0x04
	.zero		1


	//   ....[26]....
        /*0294*/ 	.word	0x00000bf0
        /*0298*/ 	.word	0x000000ff
        /*029c*/ 	.word	0x000000c8
        /*02a0*/ 	.short	0x0100
        /*02a2*/ 	.byte	0x04
	.zero		1


	//   ....[27]....
        /*02a4*/ 	.word	0x00000c00
        /*02a8*/ 	.word	0x000000ff
        /*02ac*/ 	.word	0x000000e8
        /*02b0*/ 	.short	0x0100
        /*02b2*/ 	.byte	0x04
	.zero		1


	//   ....[28]....
        /*02b4*/ 	.word	0x00000c10
        /*02b8*/ 	.word	0x000000ff
        /*02bc*/ 	.word	0x000000d0
        /*02c0*/ 	.short	0x0100
        /*02c2*/ 	.byte	0x04
	.zero		1


	//   ....[29]....
        /*02c4*/ 	.word	0x00000c20
        /*02c8*/ 	.word	0x000000ff
        /*02cc*/ 	.word	0x000000f0
        /*02d0*/ 	.short	0x0100
        /*02d2*/ 	.byte	0x04
	.zero		1


	//   ....[30]....
        /*02d4*/ 	.word	0x00000c30
        /*02d8*/ 	.word	0x000000ff
        /*02dc*/ 	.word	0x000000d8
        /*02e0*/ 	.short	0x0100
        /*02e2*/ 	.byte	0x04
	.zero		1


	//   ....[31]....
        /*02e4*/ 	.word	0x00000c40
        /*02e8*/ 	.word	0x000000ff
        /*02ec*/ 	.word	0x000000f8
        /*02f0*/ 	.short	0x0100
        /*02f2*/ 	.byte	0x04
	.zero		1


	//   ....[32]....
        /*02f4*/ 	.word	0x00000d30
        /*02f8*/ 	.word	0x000000ff
        /*02fc*/ 	.word	0x00000100
        /*0300*/ 	.short	0x0100
        /*0302*/ 	.byte	0x04
	.zero		1


	//   ....[33]....
        /*0304*/ 	.word	0x00000d40
        /*0308*/ 	.word	0x000000ff
        /*030c*/ 	.word	0x00000110
        /*0310*/ 	.short	0x0100
        /*0312*/ 	.byte	0x04
	.zero		1


	//   ....[34]....
        /*0314*/ 	.word	0x00000d50
        /*0318*/ 	.word	0x000000ff
        /*031c*/ 	.word	0x00000108
        /*0320*/ 	.short	0x0100
        /*0322*/ 	.byte	0x04
	.zero		1


	//   ....[35]....
        /*0324*/ 	.word	0x00000d60
        /*0328*/ 	.word	0x000000ff
        /*032c*/ 	.word	0x00000118
        /*0330*/ 	.short	0x0100
        /*0332*/ 	.byte	0x04
	.zero		1


	//   ....[36]....
        /*0334*/ 	.word	0x00001890
        /*0338*/ 	.word	0x00000000
        /*033c*/ 	.word	0x00000110
        /*0340*/ 	.short	0x010a
        /*0342*/ 	.byte	0xff
	.zero		1


	//   ....[37]....
        /*0344*/ 	.word	0x000018c0
        /*0348*/ 	.word	0x00000000
        /*034c*/ 	.word	0x00000100
        /*0350*/ 	.short	0x0101
        /*0352*/ 	.byte	0xff
	.zero		1


	//   ....[38]....
        /*0354*/ 	.word	0x00001990
        /*0358*/ 	.word	0x000000ff
        /*035c*/ 	.word	0x00000030
        /*0360*/ 	.short	0x010a
        /*0362*/ 	.byte	0x04
	.zero		1


	//   ....[39]....
        /*0364*/ 	.word	0x00001a10
        /*0368*/ 	.word	0x000000ff
        /*036c*/ 	.word	0x00000030
        /*0370*/ 	.short	0x010a
        /*0372*/ 	.byte	0x21
	.zero		1


	//   ....[40]....
        /*0374*/ 	.word	0x00001ba0
        /*0378*/ 	.word	0x000000ff
        /*037c*/ 	.word	0x00000030
        /*0380*/ 	.short	0x010a
        /*0382*/ 	.byte	0x05
	.zero		1


	//   ....[41]....
        /*0384*/ 	.word	0x00001d90
        /*0388*/ 	.word	0x000000ff
        /*038c*/ 	.word	0x00000098
        /*0390*/ 	.short	0x0101
        /*0392*/ 	.byte	0x0d
	.zero		1


	//   ....[42]....
        /*0394*/ 	.word	0x00001db0
        /*0398*/ 	.word	0x000000ff
        /*039c*/ 	.word	0x00000030
        /*03a0*/ 	.short	0x010a
        /*03a2*/ 	.byte	0x04
	.zero		1


	//   ....[43]....
        /*03a4*/ 	.word	0x00001e30
        /*03a8*/ 	.word	0x000000ff
        /*03ac*/ 	.word	0x00000030
        /*03b0*/ 	.short	0x010a
        /*03b2*/ 	.byte	0x21
	.zero		1


	//   ....[44]....
        /*03b4*/ 	.word	0x00001fc0
        /*03b8*/ 	.word	0x000000ff
        /*03bc*/ 	.word	0x00000030
        /*03c0*/ 	.short	0x010a
        /*03c2*/ 	.byte	0x05
	.zero		1


	//   ....[45]....
        /*03c4*/ 	.word	0x000021c0
        /*03c8*/ 	.word	0x00000003
        /*03cc*/ 	.word	0x000000a0
        /*03d0*/ 	.short	0x010a
        /*03d2*/ 	.byte	0xff
	.zero		1


	//   ....[46]....
        /*03d4*/ 	.word	0x00002310
        /*03d8*/ 	.word	0x00000000
        /*03dc*/ 	.word	0x00000000
        /*03e0*/ 	.short	0x0101
        /*03e2*/ 	.byte	0xff
	.zero		1


	//   ....[47]....
        /*03e4*/ 	.word	0x000028d0
        /*03e8*/ 	.word	0x000000ff
        /*03ec*/ 	.word	0x00000000
        /*03f0*/ 	.short	0x010a
        /*03f2*/ 	.byte	0x04
	.zero		1


	//   ....[48]....
        /*03f4*/ 	.word	0x00002960
        /*03f8*/ 	.word	0x000000ff
        /*03fc*/ 	.word	0x00000000
        /*0400*/ 	.short	0x010a
        /*0402*/ 	.byte	0x05
	.zero		1


	//   ....[49]....
        /*0404*/ 	.word	0x000029f0
        /*0408*/ 	.word	0x000000ff
        /*040c*/ 	.word	0x00000000
        /*0410*/ 	.short	0x010a
        /*0412*/ 	.byte	0x05
	.zero		1


	//   ....[50]....
        /*0414*/ 	.word	0x00002a80
        /*0418*/ 	.word	0x000000ff
        /*041c*/ 	.word	0x00000000
        /*0420*/ 	.short	0x010a
        /*0422*/ 	.byte	0x05
	.zero		1


	//   ....[51]....
        /*0424*/ 	.word	0x00002b10
        /*0428*/ 	.word	0x000000ff
        /*042c*/ 	.word	0x00000000
        /*0430*/ 	.short	0x010a
        /*0432*/ 	.byte	0x05
	.zero		1


	//   ....[52]....
        /*0434*/ 	.word	0x00002bb0
        /*0438*/ 	.word	0x00000000
        /*043c*/ 	.word	0x00000000
        /*0440*/ 	.short	0x010a
        /*0442*/ 	.byte	0xff
	.zero		1


	//   ....[53]....
        /*0444*/ 	.word	0x00002cd0
        /*0448*/ 	.word	0x00000002
        /*044c*/ 	.word	0x00000100
        /*0450*/ 	.short	0x010a
        /*0452*/ 	.byte	0xff
	.zero		1


	//   ....[54]....
        /*0454*/ 	.word	0x00002d40
        /*0458*/ 	.word	0x00000002
        /*045c*/ 	.word	0x00000000
        /*0460*/ 	.short	0x0101
        /*0462*/ 	.byte	0xff
	.zero		1


	//   ....[55]....
        /*0464*/ 	.word	0x00002d60
        /*0468*/ 	.word	0x000000ff
        /*046c*/ 	.word	0x000000b0
        /*0470*/ 	.short	0x010a
        /*0472*/ 	.byte	0x04
	.zero		1


	//   ....[56]....
        /*0474*/ 	.word	0x00002e80
        /*0478*/ 	.word	0x00000002
        /*047c*/ 	.word	0x000000a0
        /*0480*/ 	.short	0x010a
        /*0482*/ 	.byte	0xff
	.zero		1


	//   ....[57]....
        /*0484*/ 	.word	0x00002f80
        /*0488*/ 	.word	0x00000002
        /*048c*/ 	.word	0x00000000
        /*0490*/ 	.short	0x0101
        /*0492*/ 	.byte	0xff
	.zero		1


	//   ....[58]....
        /*0494*/ 	.word	0x00003010
        /*0498*/ 	.word	0x000000ff
        /*049c*/ 	.word	0x000000b0
        /*04a0*/ 	.short	0x0106
        /*04a2*/ 	.byte	0x04
	.zero		1


	//   ....[59]....
        /*04a4*/ 	.word	0x00003030
        /*04a8*/ 	.word	0x000000ff
        /*04ac*/ 	.word	0x000000b0
        /*04b0*/ 	.short	0x010a
        /*04b2*/ 	.byte	0x04
	.zero		1


	//   ....[60]....
        /*04b4*/ 	.word	0x000030c0
        /*04b8*/ 	.word	0x000000ff
        /*04bc*/ 	.word	0x000000b0
        /*04c0*/ 	.short	0x0106
        /*04c2*/ 	.byte	0x07
	.zero		1


	//   ....[61]....
        /*04c4*/ 	.word	0x00003100
        /*04c8*/ 	.word	0x00000000
        /*04cc*/ 	.word	0x000000b0
        /*04d0*/ 	.short	0x010a
        /*04d2*/ 	.byte	0xff
	.zero		1


	//   ....[62]....
        /*04d4*/ 	.word	0x000036d0
        /*04d8*/ 	.word	0x00000000
        /*04dc*/ 	.word	0x000000a0
        /*04e0*/ 	.short	0x010a
        /*04e2*/ 	.byte	0xff
	.zero		1


	//   ....[63]....
        /*04e4*/ 	.word	0x000037d0
        /*04e8*/ 	.word	0x00000003
        /*04ec*/ 	.word	0x00000000
        /*04f0*/ 	.short	0x0101
        /*04f2*/ 	.byte	0xff
	.zero		1


	//   ....[64]....
        /*04f4*/ 	.word	0x000037e0
        /*04f8*/ 	.word	0x000000ff
        /*04fc*/ 	.word	0x00000000
        /*0500*/ 	.short	0x010a
        /*0502*/ 	.byte	0x04
	.zero		1


	//   ....[65]....
        /*0504*/ 	.word	0x00003860
        /*0508*/ 	.word	0x000000ff
        /*050c*/ 	.word	0x000000e0
        /*0510*/ 	.short	0x010a
        /*0512*/ 	.byte	0x2e
	.zero		1


	//   ....[66]....
        /*0514*/ 	.word	0x00003940
        /*0518*/ 	.word	0x000000ff
        /*051c*/ 	.word	0x00000000
        /*0520*/ 	.short	0x010a
        /*0522*/ 	.byte	0x07
	.zero		1


	//   ....[67]....
        /*0524*/ 	.word	0x00003a80
        /*0528*/ 	.word	0x000000ff
        /*052c*/ 	.word	0x00000000
        /*0530*/ 	.short	0x010a
        /*0532*/ 	.byte	0x04
	.zero		1


	//   ....[68]....
        /*0534*/ 	.word	0x00003e50
        /*0538*/ 	.word	0x000000ff
        /*053c*/ 	.word	0x00000000
        /*0540*/ 	.short	0x010a
        /*0542*/ 	.byte	0x04
	.zero		1


	//   ....[69]....
        /*0544*/ 	.word	0x00003ee0
        /*0548*/ 	.word	0x000000ff
        /*054c*/ 	.word	0x00000000
        /*0550*/ 	.short	0x010a
        /*0552*/ 	.byte	0x05
	.zero		1


	//   ....[70]....
        /*0554*/ 	.word	0x00003f70
        /*0558*/ 	.word	0x000000ff
        /*055c*/ 	.word	0x00000000
        /*0560*/ 	.short	0x010a
        /*0562*/ 	.byte	0x05
	.zero		1


	//   ....[71]....
        /*0564*/ 	.word	0x00004000
        /*0568*/ 	.word	0x000000ff
        /*056c*/ 	.word	0x00000000
        /*0570*/ 	.short	0x010a
        /*0572*/ 	.byte	0x04
	.zero		1


	//   ....[72]....
        /*0574*/ 	.word	0x000044e0
        /*0578*/ 	.word	0x00000008
        /*057c*/ 	.word	0x000000a0
        /*0580*/ 	.short	0x010a
        /*0582*/ 	.byte	0xff
	.zero		1


	//   ....[73]....
        /*0584*/ 	.word	0x00004650
        /*0588*/ 	.word	0x00000000
        /*058c*/ 	.word	0x00000000
        /*0590*/ 	.short	0x0101
        /*0592*/ 	.byte	0xff
	.zero		1


	//   ....[74]....
        /*0594*/ 	.word	0x00004b20
        /*0598*/ 	.word	0x000000ff
        /*059c*/ 	.word	0x00000098
        /*05a0*/ 	.short	0x010a
        /*05a2*/ 	.byte	0x18
	.zero		1


	//   ....[75]....
        /*05a4*/ 	.word	0x00004cf0
        /*05a8*/ 	.word	0x000000ff
        /*05ac*/ 	.word	0x00000078
        /*05b0*/ 	.short	0x010a
        /*05b2*/ 	.byte	0x04
	.zero		1


	//   ....[76]....
        /*05b4*/ 	.word	0x00004ed0
        /*05b8*/ 	.word	0x000000ff
        /*05bc*/ 	.word	0x00000060
        /*05c0*/ 	.short	0x010b
        /*05c2*/ 	.byte	0x04
	.zero		1


	//   ....[77]....
        /*05c4*/ 	.word	0x00004ee0
        /*05c8*/ 	.word	0x000000ff
        /*05cc*/ 	.word	0x00000000
        /*05d0*/ 	.short	0x0101
        /*05d2*/ 	.byte	0x07
	.zero		1


	//   ....[78]....
        /*05d4*/ 	.word	0x00004ef0
        /*05d8*/ 	.word	0x000000ff
        /*05dc*/ 	.word	0x00000078
        /*05e0*/ 	.short	0x010a
        /*05e2*/ 	.byte	0x05
	.zero		1


	//   ....[79]....
        /*05e4*/ 	.word	0x00005140
        /*05e8*/ 	.word	0x000000ff
        /*05ec*/ 	.word	0x00000060
        /*05f0*/ 	.short	0x010b
        /*05f2*/ 	.byte	0x05
	.zero		1


	//   ....[80]....
        /*05f4*/ 	.word	0x00005150
        /*05f8*/ 	.word	0x000000ff
        /*05fc*/ 	.word	0x00000000
        /*0600*/ 	.short	0x0101
        /*0602*/ 	.byte	0x04
	.zero		1


	//   ....[81]....
        /*0604*/ 	.word	0x000051a0
        /*0608*/ 	.word	0x000000ff
        /*060c*/ 	.word	0x00000000
        /*0610*/ 	.short	0x010a
        /*0612*/ 	.byte	0x04
	.zero		1


	//   ....[82]....
        /*0614*/ 	.word	0x00005230
        /*0618*/ 	.word	0x000000ff
        /*061c*/ 	.word	0x00000000
        /*0620*/ 	.short	0x010a
        /*0622*/ 	.byte	0x05
	.zero		1


	//   ....[83]....
        /*0624*/ 	.word	0x000052d0
        /*0628*/ 	.word	0x00000000
        /*062c*/ 	.word	0x00000000
        /*0630*/ 	.short	0x010a
        /*0632*/ 	.byte	0xff
	.zero		1


	//   ....[84]....
        /*0634*/ 	.word	0x00005630
        /*0638*/ 	.word	0x00000000
        /*063c*/ 	.word	0x000000a0
        /*0640*/ 	.short	0x010a
        /*0642*/ 	.byte	0xff
	.zero		1


	//   ....[85]....
        /*0644*/ 	.word	0x00005700
        /*0648*/ 	.word	0x00000000
        /*064c*/ 	.word	0x00000000
        /*0650*/ 	.short	0x0101
        /*0652*/ 	.byte	0xff
	.zero		1


	//   ....[86]....
        /*0654*/ 	.word	0x00006310
        /*0658*/ 	.word	0x00000002
        /*065c*/ 	.word	0x00000060
        /*0660*/ 	.short	0x010a
        /*0662*/ 	.byte	0xff
	.zero		1


	//   ....[87]....
        /*0664*/ 	.word	0x00006350
        /*0668*/ 	.word	0x0000001b
        /*066c*/ 	.word	0x000000c0
        /*0670*/ 	.short	0x010a
        /*0672*/ 	.byte	0xff
	.zero		1


	//   ....[88]....
        /*0674*/ 	.word	0x00006440
        /*0678*/ 	.word	0x00000002
        /*067c*/ 	.word	0x00000060
        /*0680*/ 	.short	0x010a
        /*0682*/ 	.byte	0xff
	.zero		1


	//   ....[89]....
        /*0684*/ 	.word	0x000065d0
        /*0688*/ 	.word	0x0000001b
        /*068c*/ 	.word	0x000000c0
        /*0690*/ 	.short	0x010a
        /*0692*/ 	.byte	0xff
	.zero		1


	//   ....[90]....
        /*0694*/ 	.word	0x00006da0
        /*0698*/ 	.word	0x00000000
        /*069c*/ 	.word	0x00000000
        /*06a0*/ 	.short	0x0101
        /*06a2*/ 	.byte	0xff
	.zero		1


	//   ....[91]....
        /*06a4*/ 	.word	0x00006db0
        /*06a8*/ 	.word	0x00000002
        /*06ac*/ 	.word	0x00000060
        /*06b0*/ 	.short	0x010a
        /*06b2*/ 	.byte	0xff
	.zero		1


	//   ....[92]....
        /*06b4*/ 	.word	0x00006e70
        /*06b8*/ 	.word	0x00000002
        /*06bc*/ 	.word	0x00000060
        /*06c0*/ 	.short	0x010a
        /*06c2*/ 	.byte	0xff
	.zero		1


	//   ....[93]....
        /*06c4*/ 	.word	0x00007210
        /*06c8*/ 	.word	0x000000ff
        /*06cc*/ 	.word	0x00000000
        /*06d0*/ 	.short	0x0101
        /*06d2*/ 	.byte	0x04
	.zero		1


	//   ....[94]....
        /*06d4*/ 	.word	0x00007770
        /*06d8*/ 	.word	0x00000000
        /*06dc*/ 	.word	0x00000000
        /*06e0*/ 	.short	0x0101
        /*06e2*/ 	.byte	0xff
	.zero		1


	//   ....[95]....
        /*06e4*/ 	.word	0x00007a20
        /*06e8*/ 	.word	0x000000ff
        /*06ec*/ 	.word	0x00000000
        /*06f0*/ 	.short	0x0101
        /*06f2*/ 	.byte	0x04
	.zero		1


	//   ....[96]....
        /*06f4*/ 	.word	0x00007a40
        /*06f8*/ 	.word	0x00000000
        /*06fc*/ 	.word	0x00000110
        /*0700*/ 	.short	0x010a
        /*0702*/ 	.byte	0xff
	.zero		1


	//   ....[97]....
        /*0704*/ 	.word	0x00007aa0
        /*0708*/ 	.word	0x00000000
        /*070c*/ 	.word	0x00000030
        /*0710*/ 	.short	0x010a
        /*0712*/ 	.byte	0xff
	.zero		1


	//   ....[98]....
        /*0714*/ 	.word	0x00007b00
        /*0718*/ 	.word	0x00000000
        /*071c*/ 	.word	0x00000030
        /*0720*/ 	.short	0x010a
        /*0722*/ 	.byte	0xff
	.zero		1


	//   ....[99]....
        /*0724*/ 	.word	0x00007b50
        /*0728*/ 	.word	0x00000003
        /*072c*/ 	.word	0x000000a0
        /*0730*/ 	.short	0x010a
        /*0732*/ 	.byte	0xff
	.zero		1


	//   ....[100]....
        /*0734*/ 	.word	0x00007bb0
        /*0738*/ 	.word	0x00000000
        /*073c*/ 	.word	0x00000000
        /*0740*/ 	.short	0x010a
        /*0742*/ 	.byte	0xff
	.zero		1


	//   ....[101]....
        /*0744*/ 	.word	0x00007c10
        /*0748*/ 	.word	0x00000000
        /*074c*/ 	.word	0x00000000
        /*0750*/ 	.short	0x010a
        /*0752*/ 	.byte	0xff
	.zero		1


	//   ....[102]....
        /*0754*/ 	.word	0x00007c70
        /*0758*/ 	.word	0x00000000
        /*075c*/ 	.word	0x00000000
        /*0760*/ 	.short	0x010a
        /*0762*/ 	.byte	0xff
	.zero		1


	//   ....[103]....
        /*0764*/ 	.word	0x00007cd0
        /*0768*/ 	.word	0x00000000
        /*076c*/ 	.word	0x00000000
        /*0770*/ 	.short	0x010a
        /*0772*/ 	.byte	0xff
	.zero		1


	//   ....[104]....
        /*0774*/ 	.word	0x00007d30
        /*0778*/ 	.word	0x00000000
        /*077c*/ 	.word	0x00000000
        /*0780*/ 	.short	0x010a
        /*0782*/ 	.byte	0xff
	.zero		1


	//   ....[105]....
        /*0784*/ 	.word	0x00007d80
        /*0788*/ 	.word	0x00000002
        /*078c*/ 	.word	0x00000100
        /*0790*/ 	.short	0x010a
        /*0792*/ 	.byte	0xff
	.zero		1


	//   ....[106]....
        /*0794*/ 	.word	0x00007de0
        /*0798*/ 	.word	0x00000002
        /*079c*/ 	.word	0x000000b0
        /*07a0*/ 	.short	0x010a
        /*07a2*/ 	.byte	0xff
	.zero		1


	//   ....[107]....
        /*07a4*/ 	.word	0x00007e30
        /*07a8*/ 	.word	0x00000002
        /*07ac*/ 	.word	0x000000a0
        /*07b0*/ 	.short	0x010a
        /*07b2*/ 	.byte	0xff
	.zero		1


	//   ....[108]....
        /*07b4*/ 	.word	0x00007e90
        /*07b8*/ 	.word	0x00000000
        /*07bc*/ 	.word	0x000000b0
        /*07c0*/ 	.short	0x010a
        /*07c2*/ 	.byte	0xff
	.zero		1


	//   ....[109]....
        /*07c4*/ 	.word	0x00007ee0
        /*07c8*/ 	.word	0x00000000
        /*07cc*/ 	.word	0x000000a0
        /*07d0*/ 	.short	0x010a
        /*07d2*/ 	.byte	0xff
	.zero		1


	//   ....[110]....
        /*07d4*/ 	.word	0x00007f40
        /*07d8*/ 	.word	0x00000002
        /*07dc*/ 	.word	0x000000e0
        /*07e0*/ 	.short	0x010a
        /*07e2*/ 	.byte	0xff
	.zero		1


	//   ....[111]....
        /*07e4*/ 	.word	0x00007fa0
        /*07e8*/ 	.word	0x00000000
        /*07ec*/ 	.word	0x00000000
        /*07f0*/ 	.short	0x010a
        /*07f2*/ 	.byte	0xff
	.zero		1


	//   ....[112]....
        /*07f4*/ 	.word	0x00008000
        /*07f8*/ 	.word	0x00000000
        /*07fc*/ 	.word	0x00000000
        /*0800*/ 	.short	0x010a
        /*0802*/ 	.byte	0xff
	.zero		1


	//   ....[113]....
        /*0804*/ 	.word	0x00008060
        /*0808*/ 	.word	0x00000000
        /*080c*/ 	.word	0x00000000
        /*0810*/ 	.short	0x010a
        /*0812*/ 	.byte	0xff
	.zero		1


	//   ....[114]....
        /*0814*/ 	.word	0x000080c0
        /*0818*/ 	.word	0x00000000
        /*081c*/ 	.word	0x00000000
        /*0820*/ 	.short	0x010a
        /*0822*/ 	.byte	0xff
	.zero		1


	//   ....[115]....
        /*0824*/ 	.word	0x00008120
        /*0828*/ 	.word	0x00000000
        /*082c*/ 	.word	0x00000000
        /*0830*/ 	.short	0x010a
        /*0832*/ 	.byte	0xff
	.zero		1


	//   ....[116]....
        /*0834*/ 	.word	0x00008170
        /*0838*/ 	.word	0x00000008
        /*083c*/ 	.word	0x000000a0
        /*0840*/ 	.short	0x010a
        /*0842*/ 	.byte	0xff
	.zero		1


	//   ....[117]....
        /*0844*/ 	.word	0x000081d0
        /*0848*/ 	.word	0x00000000
        /*084c*/ 	.word	0x00000098
        /*0850*/ 	.short	0x010a
        /*0852*/ 	.byte	0xff
	.zero		1


	//   ....[118]....
        /*0854*/ 	.word	0x00008230
        /*0858*/ 	.word	0x00000000
        /*085c*/ 	.word	0x00000078
        /*0860*/ 	.short	0x010a
        /*0862*/ 	.byte	0xff
	.zero		1


	//   ....[119]....
        /*0864*/ 	.word	0x00008290
        /*0868*/ 	.word	0x00000002
        /*086c*/ 	.word	0x00000078
        /*0870*/ 	.short	0x010a
        /*0872*/ 	.byte	0xff
	.zero		1


	//   ....[120]....
        /*0874*/ 	.word	0x000082f0
        /*0878*/ 	.word	0x00000000
        /*087c*/ 	.word	0x00000000
        /*0880*/ 	.short	0x010a
        /*0882*/ 	.byte	0xff
	.zero		1


	//   ....[121]....
        /*0884*/ 	.word	0x00008350
        /*0888*/ 	.word	0x00000000
        /*088c*/ 	.word	0x00000000
        /*0890*/ 	.short	0x010a
        /*0892*/ 	.byte	0xff
	.zero		1


	//   ....[122]....
        /*0894*/ 	.word	0x000083a0
        /*0898*/ 	.word	0x00000000
        /*089c*/ 	.word	0x000000a0
        /*08a0*/ 	.short	0x010a
        /*08a2*/ 	.byte	0xff
	.zero		1


	//   ....[123]....
        /*08a4*/ 	.word	0x000083f0
        /*08a8*/ 	.word	0x00000002
        /*08ac*/ 	.word	0x00000060
        /*08b0*/ 	.short	0x010a
        /*08b2*/ 	.byte	0xff
	.zero		1


	//   ....[124]....
        /*08b4*/ 	.word	0x00008440
        /*08b8*/ 	.word	0x0000001b
        /*08bc*/ 	.word	0x000000c0
        /*08c0*/ 	.short	0x010a
        /*08c2*/ 	.byte	0xff
	.zero		1


	//   ....[125]....
        /*08c4*/ 	.word	0x00008490
        /*08c8*/ 	.word	0x00000002
        /*08cc*/ 	.word	0x00000060
        /*08d0*/ 	.short	0x010a
        /*08d2*/ 	.byte	0xff
	.zero		1


	//----- nvinfo : EIATTR_NUM_MBARRIERS
	.align		4
.L_47:
        /*08d4*/ 	.byte	0x03, 0x38
        /*08d6*/ 	.short	0x0024


	//----- nvinfo : EIATTR_EXIT_INSTR_OFFSETS
	.align		4
        /*08d8*/ 	.byte	0x04, 0x1c
        /*08da*/ 	.short	(.L_49 - .L_48)


	//   ....[0]....
.L_48:
        /*08dc*/ 	.word	0x00002be0


	//   ....[1]....
        /*08e0*/ 	.word	0x000030d0


	//   ....[2]....
        /*08e4*/ 	.word	0x00003130


	//   ....[3]....
        /*08e8*/ 	.word	0x00004260


	//   ....[4]....
        /*08ec*/ 	.word	0x00005300


	//   ....[5]....
        /*08f0*/ 	.word	0x00005340


	//   ....[6]....
        /*08f4*/ 	.word	0x00007910


	//   ....[7]....
        /*08f8*/ 	.word	0x00007990


	//   ....[8]....
        /*08fc*/ 	.word	0x000079c0


	//   ....[9]....
        /*0900*/ 	.word	0x00007a30


	//----- nvinfo : EIATTR_MAX_THREADS
	.align		4
.L_49:
        /*0904*/ 	.byte	0x04, 0x05
        /*0906*/ 	.short	(.L_51 - .L_50)
.L_50:
        /*0908*/ 	.word	0x00000100
        /*090c*/ 	.word	0x00000001
        /*0910*/ 	.word	0x00000001


	//----- nvinfo : EIATTR_CRS_STACK_SIZE
	.align		4
.L_51:
        /*0914*/ 	.byte	0x04, 0x1e
        /*0916*/ 	.short	(.L_53 - .L_52)
.L_52:
        /*0918*/ 	.word	0x00000000


	//----- nvinfo : EIATTR_CBANK_PARAM_SIZE
	.align		4
.L_53:
        /*091c*/ 	.byte	0x03, 0x19
        /*091e*/ 	.short	0x0800


	//----- nvinfo : EIATTR_PARAM_CBANK
	.align		4
        /*0920*/ 	.byte	0x04, 0x0a
        /*0922*/ 	.short	(.L_55 - .L_54)
	.align		4
.L_54:
        /*0924*/ 	.word	index@(.nv.constant0._ZN7cutlass13device_kernelINS_4gemm6kernel13GemmUniversalIN4cute5tupleIJiiiiEEENS1_10collective13CollectiveMmaINS1_35MainloopSm100TmaUmmaWarpSpecializedILi6ELi2ELi4ENS5_IJNS4_1CILi2EEENSA_ILi1EEESC_EEEEENS5_IJNSA_ILi64EEESF_NSA_ILi128EEEEEENS_10bfloat16_tENS5_IJlSC_lEEESI_SJ_NS4_8TiledMMAINS4_8MMA_AtomIJNS4_20SM100_MMA_F16BF16_SSISI_SI_fLi64ELi64ELNS4_4UMMA5MajorE0ELSO_0ELNSN_7ScaleInE0ELSP_0EEEEEENS4_6LayoutINS5_IJSC_SC_SC_EEENS5_IJNSA_ILi0EEESU_SU_EEEEENS5_IJNS4_10UnderscoreESX_SX_EEEEENS4_13SM90_TMA_LOADENS4_14ComposedLayoutINS4_7SwizzleILi3ELi4ELi3EEENS4_18smem_ptr_flag_bitsILi16EEENSS_INS5_IJNSA_ILi8EEESF_EEENS5_IJSF_SC_EEEEEEEvNS4_8identityENS4_23SM90_TMA_LOAD_MULTICASTES1A_vS1B_EENS_8epilogue10collective18CollectiveEpilogueINS1E_23Sm100TmaWarpSpecializedILi3ELi2ELi16ELb1ELb0EEEJSH_NS5_IJNSS_ISF_SC_EENSS_INSA_ILi32EEESC_EEEEESI_SJ_SI_SJ_NS1E_6fusion15FusionCallbacksIS1I_NS1N_17LinearCombinationISI_fSI_fLNS_15FloatRoundStyleE2EEESH_S1M_JEEENS4_5SM1004TMEM4LOAD26SM100_TMEM_LOAD_16dp256b4xES10_NS11_INS12_ILi2ELi4ELi3EEES15_NSS_INS5_IJS16_S1K_EEENS5_IJS1K_SC_EEEEEEENS4_17SM75_U32x4_LDSM_NENS4_14SM90_TMA_STOREES21_NS4_17SM90_U32x4_STSM_NENS4_39AutoVectorizingCopyWithAssumedAlignmentILi128EEEEEEvvEEEEvNT_6ParamsE)
        /*0928*/ 	.short	0x0380
        /*092a*/ 	.short	0x0800


	//----- nvinfo : EIATTR_SW_WAR
	.align		4
.L_55:
        /*092c*/ 	.byte	0x04, 0x36
        /*092e*/ 	.short	(.L_57 - .L_56)
.L_56:
        /*0930*/ 	.word	0x00000008
.L_57:


//--------------------- .nv.callgraph             --------------------------
	.section	.nv.callgraph,"",@"SHT_CUDA_CALLGRAPH"
	.align	4
	.sectionentsize	8
	.align		4
        /*0000*/ 	.word	0x00000000
	.align		4
        /*0004*/ 	.word	0xffffffff
	.align		4
        /*0008*/ 	.word	index@(_ZN7cutlass13device_kernelINS_4gemm6kernel13GemmUniversalIN4cute5tupleIJiiiiEEENS1_10collective13CollectiveMmaINS1_35MainloopSm100TmaUmmaWarpSpecializedILi6ELi2ELi4ENS5_IJNS4_1CILi2EEENSA_ILi1EEESC_EEEEENS5_IJNSA_ILi64EEESF_NSA_ILi128EEEEEENS_10bfloat16_tENS5_IJlSC_lEEESI_SJ_NS4_8TiledMMAINS4_8MMA_AtomIJNS4_20SM100_MMA_F16BF16_SSISI_SI_fLi64ELi64ELNS4_4UMMA5MajorE0ELSO_0ELNSN_7ScaleInE0ELSP_0EEEEEENS4_6LayoutINS5_IJSC_SC_SC_EEENS5_IJNSA_ILi0EEESU_SU_EEEEENS5_IJNS4_10UnderscoreESX_SX_EEEEENS4_13SM90_TMA_LOADENS4_14ComposedLayoutINS4_7SwizzleILi3ELi4ELi3EEENS4_18smem_ptr_flag_bitsILi16EEENSS_INS5_IJNSA_ILi8EEESF_EEENS5_IJSF_SC_EEEEEEEvNS4_8identityENS4_23SM90_TMA_LOAD_MULTICASTES1A_vS1B_EENS_8epilogue10collective18CollectiveEpilogueINS1E_23Sm100TmaWarpSpecializedILi3ELi2ELi16ELb1ELb0EEEJSH_NS5_IJNSS_ISF_SC_EENSS_INSA_ILi32EEESC_EEEEESI_SJ_SI_SJ_NS1E_6fusion15FusionCallbacksIS1I_NS1N_17LinearCombinationISI_fSI_fLNS_15FloatRoundStyleE2EEESH_S1M_JEEENS4_5SM1004TMEM4LOAD26SM100_TMEM_LOAD_16dp256b4xES10_NS11_INS12_ILi2ELi4ELi3EEES15_NSS_INS5_IJS16_S1K_EEENS5_IJS1K_SC_EEEEEEENS4_17SM75_U32x4_LDSM_NENS4_14SM90_TMA_STOREES21_NS4_17SM90_U32x4_STSM_NENS4_39AutoVectorizingCopyWithAssumedAlignmentILi128EEEEEEvvEEEEvNT_6ParamsE)
	.align		4
        /*000c*/ 	.word	index@(__assertfail)
	.align		4
        /*0010*/ 	.word	0x00000000
	.align		4
        /*0014*/ 	.word	0xfffffffe
	.align		4
        /*0018*/ 	.word	0x00000000
	.align		4
        /*001c*/ 	.word	0xfffffffd
	.align		4
        /*0020*/ 	.word	0x00000000
	.align		4
        /*0024*/ 	.word	0xfffffffc


//--------------------- .nv.constant4             --------------------------
	.section	.nv.constant4,"a",@progbits
	.align	8
	.align		8
.nv.constant4:
        /*0000*/ 	.dword	__assertfail
	.align		8
        /*0008*/ 	.dword	__unnamed_1
	.align		8
        /*0010*/ 	.dword	__unnamed_2
	.align		8
        /*0018*/ 	.dword	_ZN40_INTERNAL_a0437c48_4_k_cu_1e22331e_123354cuda3std3__45__cpo5beginE
	.align		8
        /*0020*/ 	.dword	_ZN40_INTERNAL_a0437c48_4_k_cu_1e22331e_123354cuda3std3__45__cpo3endE
	.align		8
        /*0028*/ 	.dword	_ZN40_INTERNAL_a0437c48_4_k_cu_1e22331e_123354cuda3std3__45__cpo6cbeginE
	.align		8
        /*0030*/ 	.dword	_ZN40_INTERNAL_a0437c48_4_k_cu_1e22331e_123354cuda3std3__45__cpo4cendE
	.align		8
        /*0038*/ 	.dword	_ZN40_INTERNAL_a0437c48_4_k_cu_1e22331e_123354cuda3std3__442_GLOBAL__N__a0437c48_4_k_cu_1e22331e_123356ignoreE
	.align		8
        /*0040*/ 	.dword	_ZN40_INTERNAL_a0437c48_4_k_cu_1e22331e_123354cuda3std3__419piecewise_constructE
	.align		8
        /*0048*/ 	.dword	_ZN40_INTERNAL_a0437c48_4_k_cu_1e22331e_123354cuda3std3__48in_placeE
	.align		8
        /*0050*/ 	.dword	_ZN40_INTERNAL_a0437c48_4_k_cu_1e22331e_123354cuda3std6ranges3__45__cpo4swapE
	.align		8
        /*0058*/ 	.dword	_ZN40_INTERNAL_a0437c48_4_k_cu_1e22331e_123354cuda3std6ranges3__45__cpo9iter_moveE
	.align		8
        /*0060*/ 	.dword	_ZN40_INTERNAL_a0437c48_4_k_cu_1e22331e_123354cute7productE
	.align		8
        /*0068*/ 	.dword	_ZN40_INTERNAL_a0437c48_4_k_cu_1e22331e_123354cute1_E
	.align		8
        /*0070*/ 	.dword	$str$25
	.align		8
        /*0078*/ 	.dword	$str$26
	.align		8
        /*0080*/ 	.dword	$str$27
	.align		8
        /*0088*/ 	.dword	$str$28


//--------------------- .text._ZN7cutlass13device_kernelINS_4gemm6kernel13GemmUniversalIN4cute5tupleIJiiiiEEENS1_10collective13CollectiveMmaINS1_35MainloopSm100TmaUmmaWarpSpecializedILi6ELi2ELi4ENS5_IJNS4_1CILi2EEENSA_ILi1EEESC_EEEEENS5_IJNSA_ILi64EEESF_NSA_ILi128EEEEEENS_10bfloat16_tENS5_IJlSC_lEEESI_SJ_NS4_8TiledMMAINS4_8MMA_AtomIJNS4_20SM100_MMA_F16BF16_SSISI_SI_fLi64ELi64ELNS4_4UMMA5MajorE0ELSO_0ELNSN_7ScaleInE0ELSP_0EEEEEENS4_6LayoutINS5_IJSC_SC_SC_EEENS5_IJNSA_ILi0EEESU_SU_EEEEENS5_IJNS4_10UnderscoreESX_SX_EEEEENS4_13SM90_TMA_LOADENS4_14ComposedLayoutINS4_7SwizzleILi3ELi4ELi3EEENS4_18smem_ptr_flag_bitsILi16EEENSS_INS5_IJNSA_ILi8EEESF_EEENS5_IJSF_SC_EEEEEEEvNS4_8identityENS4_23SM90_TMA_LOAD_MULTICASTES1A_vS1B_EENS_8epilogue10collective18CollectiveEpilogueINS1E_23Sm100TmaWarpSpecializedILi3ELi2ELi16ELb1ELb0EEEJSH_NS5_IJNSS_ISF_SC_EENSS_INSA_ILi32EEESC_EEEEESI_SJ_SI_SJ_NS1E_6fusion15FusionCallbacksIS1I_NS1N_17LinearCombinationISI_fSI_fLNS_15FloatRoundStyleE2EEESH_S1M_JEEENS4_5SM1004TMEM4LOAD26SM100_TMEM_LOAD_16dp256b4xES10_NS11_INS12_ILi2ELi4ELi3EEES15_NSS_INS5_IJS16_S1K_EEENS5_IJS1K_SC_EEEEEEENS4_17SM75_U32x4_LDSM_NENS4_14SM90_TMA_STOREES21_NS4_17SM90_U32x4_STSM_NENS4_39AutoVectorizingCopyWithAssumedAlignmentILi128EEEEEEvvEEEEvNT_6ParamsE --------------------------
	.section	.text._ZN7cutlass13device_kernelINS_4gemm6kernel13GemmUniversalIN4cute5tupleIJiiiiEEENS1_10collective13CollectiveMmaINS1_35MainloopSm100TmaUmmaWarpSpecializedILi6ELi2ELi4ENS5_IJNS4_1CILi2EEENSA_ILi1EEESC_EEEEENS5_IJNSA_ILi64EEESF_NSA_ILi128EEEEEENS_10bfloat16_tENS5_IJlSC_lEEESI_SJ_NS4_8TiledMMAINS4_8MMA_AtomIJNS4_20SM100_MMA_F16BF16_SSISI_SI_fLi64ELi64ELNS4_4UMMA5MajorE0ELSO_0ELNSN_7ScaleInE0ELSP_0EEEEEENS4_6LayoutINS5_IJSC_SC_SC_EEENS5_IJNSA_ILi0EEESU_SU_EEEEENS5_IJNS4_10UnderscoreESX_SX_EEEEENS4_13SM90_TMA_LOADENS4_14ComposedLayoutINS4_7SwizzleILi3ELi4ELi3EEENS4_18smem_ptr_flag_bitsILi16EEENSS_INS5_IJNSA_ILi8EEESF_EEENS5_IJSF_SC_EEEEEEEvNS4_8identityENS4_23SM90_TMA_LOAD_MULTICASTES1A_vS1B_EENS_8epilogue10collective18CollectiveEpilogueINS1E_23Sm100TmaWarpSpecializedILi3ELi2ELi16ELb1ELb0EEEJSH_NS5_IJNSS_ISF_SC_EENSS_INSA_ILi32EEESC_EEEEESI_SJ_SI_SJ_NS1E_6fusion15FusionCallbacksIS1I_NS1N_17LinearCombinationISI_fSI_fLNS_15FloatRoundStyleE2EEESH_S1M_JEEENS4_5SM1004TMEM4LOAD26SM100_TMEM_LOAD_16dp256b4xES10_NS11_INS12_ILi2ELi4ELi3EEES15_NSS_INS5_IJS16_S1K_EEENS5_IJS1K_SC_EEEEEEENS4_17SM75_U32x4_LDSM_NENS4_14SM90_TMA_STOREES21_NS4_17SM90_U32x4_STSM_NENS4_39AutoVectorizingCopyWithAssumedAlignmentILi128EEEEEEvvEEEEvNT_6ParamsE,"ax",@progbits
	.align	128
.text._ZN7cutlass13device_kernelINS_4gemm6kernel13GemmUniversalIN4cute5tupleIJiiiiEEENS1_10collective13CollectiveMmaINS1_35MainloopSm100TmaUmmaWarpSpecializedILi6ELi2ELi4ENS5_IJNS4_1CILi2EEENSA_ILi1EEESC_EEEEENS5_IJNSA_ILi64EEESF_NSA_ILi128EEEEEENS_10bfloat16_tENS5_IJlSC_lEEESI_SJ_NS4_8TiledMMAINS4_8MMA_AtomIJNS4_20SM100_MMA_F16BF16_SSISI_SI_fLi64ELi64ELNS4_4UMMA5MajorE0ELSO_0ELNSN_7ScaleInE0ELSP_0EEEEEENS4_6LayoutINS5_IJSC_SC_SC_EEENS5_IJNSA_ILi0EEESU_SU_EEEEENS5_IJNS4_10UnderscoreESX_SX_EEEEENS4_13SM90_TMA_LOADENS4_14ComposedLayoutINS4_7SwizzleILi3ELi4ELi3EEENS4_18smem_ptr_flag_bitsILi16EEENSS_INS5_IJNSA_ILi8EEESF_EEENS5_IJSF_SC_EEEEEEEvNS4_8identityENS4_23SM90_TMA_LOAD_MULTICASTES1A_vS1B_EENS_8epilogue10collective18CollectiveEpilogueINS1E_23Sm100TmaWarpSpecializedILi3ELi2ELi16ELb1ELb0EEEJSH_NS5_IJNSS_ISF_SC_EENSS_INSA_ILi32EEESC_EEEEESI_SJ_SI_SJ_NS1E_6fusion15FusionCallbacksIS1I_NS1N_17LinearCombinationISI_fSI_fLNS_15FloatRoundStyleE2EEESH_S1M_JEEENS4_5SM1004TMEM4LOAD26SM100_TMEM_LOAD_16dp256b4xES10_NS11_INS12_ILi2ELi4ELi3EEES15_NSS_INS5_IJS16_S1K_EEENS5_IJS1K_SC_EEEEEEENS4_17SM75_U32x4_LDSM_NENS4_14SM90_TMA_STOREES21_NS4_17SM90_U32x4_STSM_NENS4_39AutoVectorizingCopyWithAssumedAlignmentILi128EEEEEEvvEEEEvNT_6ParamsE:
        .type           _ZN7cutlass13device_kernelINS_4gemm6kernel13GemmUniversalIN4cute5tupleIJiiiiEEENS1_10collective13CollectiveMmaINS1_35MainloopSm100TmaUmmaWarpSpecializedILi6ELi2ELi4ENS5_IJNS4_1CILi2EEENSA_ILi1EEESC_EEEEENS5_IJNSA_ILi64EEESF_NSA_ILi128EEEEEENS_10bfloat16_tENS5_IJlSC_lEEESI_SJ_NS4_8TiledMMAINS4_8MMA_AtomIJNS4_20SM100_MMA_F16BF16_SSISI_SI_fLi64ELi64ELNS4_4UMMA5MajorE0ELSO_0ELNSN_7ScaleInE0ELSP_0EEEEEENS4_6LayoutINS5_IJSC_SC_SC_EEENS5_IJNSA_ILi0EEESU_SU_EEEEENS5_IJNS4_10UnderscoreESX_SX_EEEEENS4_13SM90_TMA_LOADENS4_14ComposedLayoutINS4_7SwizzleILi3ELi4ELi3EEENS4_18smem_ptr_flag_bitsILi16EEENSS_INS5_IJNSA_ILi8EEESF_EEENS5_IJSF_SC_EEEEEEEvNS4_8identityENS4_23SM90_TMA_LOAD_MULTICASTES1A_vS1B_EENS_8epilogue10collective18CollectiveEpilogueINS1E_23Sm100TmaWarpSpecializedILi3ELi2ELi16ELb1ELb0EEEJSH_NS5_IJNSS_ISF_SC_EENSS_INSA_ILi32EEESC_EEEEESI_SJ_SI_SJ_NS1E_6fusion15FusionCallbacksIS1I_NS1N_17LinearCombinationISI_fSI_fLNS_15FloatRoundStyleE2EEESH_S1M_JEEENS4_5SM1004TMEM4LOAD26SM100_TMEM_LOAD_16dp256b4xES10_NS11_INS12_ILi2ELi4ELi3EEES15_NSS_INS5_IJS16_S1K_EEENS5_IJS1K_SC_EEEEEEENS4_17SM75_U32x4_LDSM_NENS4_14SM90_TMA_STOREES21_NS4_17SM90_U32x4_STSM_NENS4_39AutoVectorizingCopyWithAssumedAlignmentILi128EEEEEEvvEEEEvNT_6ParamsE,@function
        .size           _ZN7cutlass13device_kernelINS_4gemm6kernel13GemmUniversalIN4cute5tupleIJiiiiEEENS1_10collective13CollectiveMmaINS1_35MainloopSm100TmaUmmaWarpSpecializedILi6ELi2ELi4ENS5_IJNS4_1CILi2EEENSA_ILi1EEESC_EEEEENS5_IJNSA_ILi64EEESF_NSA_ILi128EEEEEENS_10bfloat16_tENS5_IJlSC_lEEESI_SJ_NS4_8TiledMMAINS4_8MMA_AtomIJNS4_20SM100_MMA_F16BF16_SSISI_SI_fLi64ELi64ELNS4_4UMMA5MajorE0ELSO_0ELNSN_7ScaleInE0ELSP_0EEEEEENS4_6LayoutINS5_IJSC_SC_SC_EEENS5_IJNSA_ILi0EEESU_SU_EEEEENS5_IJNS4_10UnderscoreESX_SX_EEEEENS4_13SM90_TMA_LOADENS4_14ComposedLayoutINS4_7SwizzleILi3ELi4ELi3EEENS4_18smem_ptr_flag_bitsILi16EEENSS_INS5_IJNSA_ILi8EEESF_EEENS5_IJSF_SC_EEEEEEEvNS4_8identityENS4_23SM90_TMA_LOAD_MULTICASTES1A_vS1B_EENS_8epilogue10collective18CollectiveEpilogueINS1E_23Sm100TmaWarpSpecializedILi3ELi2ELi16ELb1ELb0EEEJSH_NS5_IJNSS_ISF_SC_EENSS_INSA_ILi32EEESC_EEEEESI_SJ_SI_SJ_NS1E_6fusion15FusionCallbacksIS1I_NS1N_17LinearCombinationISI_fSI_fLNS_15FloatRoundStyleE2EEESH_S1M_JEEENS4_5SM1004TMEM4LOAD26SM100_TMEM_LOAD_16dp256b4xES10_NS11_INS12_ILi2ELi4ELi3EEES15_NSS_INS5_IJS16_S1K_EEENS5_IJS1K_SC_EEEEEEENS4_17SM75_U32x4_LDSM_NENS4_14SM90_TMA_STOREES21_NS4_17SM90_U32x4_STSM_NENS4_39AutoVectorizingCopyWithAssumedAlignmentILi128EEEEEEvvEEEEvNT_6ParamsE,(.L_x_167 - _ZN7cutlass13device_kernelINS_4gemm6kernel13GemmUniversalIN4cute5tupleIJiiiiEEENS1_10collective13CollectiveMmaINS1_35MainloopSm100TmaUmmaWarpSpecializedILi6ELi2ELi4ENS5_IJNS4_1CILi2EEENSA_ILi1EEESC_EEEEENS5_IJNSA_ILi64EEESF_NSA_ILi128EEEEEENS_10bfloat16_tENS5_IJlSC_lEEESI_SJ_NS4_8TiledMMAINS4_8MMA_AtomIJNS4_20SM100_MMA_F16BF16_SSISI_SI_fLi64ELi64ELNS4_4UMMA5MajorE0ELSO_0ELNSN_7ScaleInE0ELSP_0EEEEEENS4_6LayoutINS5_IJSC_SC_SC_EEENS5_IJNSA_ILi0EEESU_SU_EEEEENS5_IJNS4_10UnderscoreESX_SX_EEEEENS4_13SM90_TMA_LOADENS4_14ComposedLayoutINS4_7SwizzleILi3ELi4ELi3EEENS4_18smem_ptr_flag_bitsILi16EEENSS_INS5_IJNSA_ILi8EEESF_EEENS5_IJSF_SC_EEEEEEEvNS4_8identityENS4_23SM90_TMA_LOAD_MULTICASTES1A_vS1B_EENS_8epilogue10collective18CollectiveEpilogueINS1E_23Sm100TmaWarpSpecializedILi3ELi2ELi16ELb1ELb0EEEJSH_NS5_IJNSS_ISF_SC_EENSS_INSA_ILi32EEESC_EEEEESI_SJ_SI_SJ_NS1E_6fusion15FusionCallbacksIS1I_NS1N_17LinearCombinationISI_fSI_fLNS_15FloatRoundStyleE2EEESH_S1M_JEEENS4_5SM1004TMEM4LOAD26SM100_TMEM_LOAD_16dp256b4xES10_NS11_INS12_ILi2ELi4ELi3EEES15_NSS_INS5_IJS16_S1K_EEENS5_IJS1K_SC_EEEEEEENS4_17SM75_U32x4_LDSM_NENS4_14SM90_TMA_STOREES21_NS4_17SM90_U32x4_STSM_NENS4_39AutoVectorizingCopyWithAssumedAlignmentILi128EEEEEEvvEEEEvNT_6ParamsE)
        .other          _ZN7cutlass13device_kernelINS_4gemm6kernel13GemmUniversalIN4cute5tupleIJiiiiEEENS1_10collective13CollectiveMmaINS1_35MainloopSm100TmaUmmaWarpSpecializedILi6ELi2ELi4ENS5_IJNS4_1CILi2EEENSA_ILi1EEESC_EEEEENS5_IJNSA_ILi64EEESF_NSA_ILi128EEEEEENS_10bfloat16_tENS5_IJlSC_lEEESI_SJ_NS4_8TiledMMAINS4_8MMA_AtomIJNS4_20SM100_MMA_F16BF16_SSISI_SI_fLi64ELi64ELNS4_4UMMA5MajorE0ELSO_0ELNSN_7ScaleInE0ELSP_0EEEEEENS4_6LayoutINS5_IJSC_SC_SC_EEENS5_IJNSA_ILi0EEESU_SU_EEEEENS5_IJNS4_10UnderscoreESX_SX_EEEEENS4_13SM90_TMA_LOADENS4_14ComposedLayoutINS4_7SwizzleILi3ELi4ELi3EEENS4_18smem_ptr_flag_bitsILi16EEENSS_INS5_IJNSA_ILi8EEESF_EEENS5_IJSF_SC_EEEEEEEvNS4_8identityENS4_23SM90_TMA_LOAD_MULTICASTES1A_vS1B_EENS_8epilogue10collective18CollectiveEpilogueINS1E_23Sm100TmaWarpSpecializedILi3ELi2ELi16ELb1ELb0EEEJSH_NS5_IJNSS_ISF_SC_EENSS_INSA_ILi32EEESC_EEEEESI_SJ_SI_SJ_NS1E_6fusion15FusionCallbacksIS1I_NS1N_17LinearCombinationISI_fSI_fLNS_15FloatRoundStyleE2EEESH_S1M_JEEENS4_5SM1004TMEM4LOAD26SM100_TMEM_LOAD_16dp256b4xES10_NS11_INS12_ILi2ELi4ELi3EEES15_NSS_INS5_IJS16_S1K_EEENS5_IJS1K_SC_EEEEEEENS4_17SM75_U32x4_LDSM_NENS4_14SM90_TMA_STOREES21_NS4_17SM90_U32x4_STSM_NENS4_39AutoVectorizingCopyWithAssumedAlignmentILi128EEEEEEvvEEEEvNT_6ParamsE,@"STO_CUDA_ENTRY STV_DEFAULT"
_ZN7cutlass13device_kernelINS_4gemm6kernel13GemmUniversalIN4cute5tupleIJiiiiEEENS1_10collective13CollectiveMmaINS1_35MainloopSm100TmaUmmaWarpSpecializedILi6ELi2ELi4ENS5_IJNS4_1CILi2EEENSA_ILi1EEESC_EEEEENS5_IJNSA_ILi64EEESF_NSA_ILi128EEEEEENS_10bfloat16_tENS5_IJlSC_lEEESI_SJ_NS4_8TiledMMAINS4_8MMA_AtomIJNS4_20SM100_MMA_F16BF16_SSISI_SI_fLi64ELi64ELNS4_4UMMA5MajorE0ELSO_0ELNSN_7ScaleInE0ELSP_0EEEEEENS4_6LayoutINS5_IJSC_SC_SC_EEENS5_IJNSA_ILi0EEESU_SU_EEEEENS5_IJNS4_10UnderscoreESX_SX_EEEEENS4_13SM90_TMA_LOADENS4_14ComposedLayoutINS4_7SwizzleILi3ELi4ELi3EEENS4_18smem_ptr_flag_bitsILi16EEENSS_INS5_IJNSA_ILi8EEESF_EEENS5_IJSF_SC_EEEEEEEvNS4_8identityENS4_23SM90_TMA_LOAD_MULTICASTES1A_vS1B_EENS_8epilogue10collective18CollectiveEpilogueINS1E_23Sm100TmaWarpSpecializedILi3ELi2ELi16ELb1ELb0EEEJSH_NS5_IJNSS_ISF_SC_EENSS_INSA_ILi32EEESC_EEEEESI_SJ_SI_SJ_NS1E_6fusion15FusionCallbacksIS1I_NS1N_17LinearCombinationISI_fSI_fLNS_15FloatRoundStyleE2EEESH_S1M_JEEENS4_5SM1004TMEM4LOAD26SM100_TMEM_LOAD_16dp256b4xES10_NS11_INS12_ILi2ELi4ELi3EEES15_NSS_INS5_IJS16_S1K_EEENS5_IJS1K_SC_EEEEEEENS4_17SM75_U32x4_LDSM_NENS4_14SM90_TMA_STOREES21_NS4_17SM90_U32x4_STSM_NENS4_39AutoVectorizingCopyWithAssumedAlignmentILi128EEEEEEvvEEEEvNT_6ParamsE:
[----:B------:R-:W1:Y:S01]  /*0000*/  LDC R1, c[0x0][0x37c] ;  /* 0x0000df00ff017b82 */ /* 0x000e620000000800 */
[----:B------:R-:W2:Y:S01]  /*0010*/  S2R R55, SR_TID.X ;  /* 0x0000000000377919 */ /* 0x000ea20000002100 */
[----:B------:R-:W3:Y:S01]  /*0020*/  LDCU.64 UR8, c[0x0][0x890] ;  /* 0x00011200ff0877ac */ /* 0x000ee20008000a00 */
[----:B------:R-:W-:Y:S02]  /*0030*/  PRMT R45, RZ, 0x7610, R45 ;  /* 0x00007610ff2d7816 */ /* 0x000fe4000000002d */
[----:B------:R-:W-:Y:S01]  /*0040*/  ELECT P3, URZ, PT ;  /* 0x0000000000ff782f */ /* 0x000fe20003860000 */
[----:B---3--:R-:W-:-:S04]  /*0050*/  UISETP.NE.U32.AND UP0, UPT, UR8, URZ, UPT ;  /* 0x000000ff0800728c */ /* 0x008fc8000bf05070 */
[----:B------:R-:W-:Y:S01]  /*0060*/  UISETP.NE.AND.EX UP0, UPT, UR9, URZ, UPT, UP0 ;  /* 0x000000ff0900728c */ /* 0x000fe2000bf05300 */
[----:B--2---:R-:W-:-:S05]  /*0070*/  SHF.R.U32.HI R46, RZ, 0x5, R55 ;  /* 0x00000005ff2e7819 */ /* 0x004fca0000011637 */
[----:B------:R-:W2:Y:S02]  /*0080*/  SHFL.IDX PT, R0, R46, RZ, 0x1f ;  /* 0x00001fff2e007589 */ /* 0x000ea400000e0000 */
[----:B--2---:R-:W-:Y:S01]  /*0090*/  R2UR UR18, R0 ;  /* 0x00000000001272ca */ /* 0x004fe200000e0000 */
[----:B-1----:R-:W-:-:S14]  /*00a0*/  BRA.U UP0, `(.L_x_0) ;  /* 0x0000000100307547 */ /* 0x002fdc000b800000 */
[----:B------:R-:W1:Y:S02]  /*00b0*/  LDCU.64 UR4, c[0x0][0x888] ;  /* 0x00011100ff0477ac */ /* 0x000e640008000a00 */
[----:B-1----:R-:W-:-:S04]  /*00c0*/  UISETP.NE.U32.AND UP0, UPT, UR4, URZ, UPT ;  /* 0x000000ff0400728c */ /* 0x002fc8000bf05070 */
[----:B------:R-:W-:-:S09]  /*00d0*/  UISETP.NE.AND.EX UP0, UPT, UR5, URZ, UPT, UP0 ;  /* 0x000000ff0500728c */ /* 0x000fd2000bf05300 */
[----:B------:R-:W-:Y:S05]  /*00e0*/  BRA.U !UP0, `(.L_x_1) ;  /* 0x0000000108147547 */ /* 0x000fea000b800000 */
[----:B------:R-:W1:Y:S01]  /*00f0*/  LDC.64 R26, c[0x0][0x888] ;  /* 0x00022200ff1a7b82 */ /* 0x000e620000000a00 */
[----:B------:R-:W1:Y:S02]  /*0100*/  LDCU.64 UR4, c[0x0][0x358] ;  /* 0x00006b00ff0477ac */ /* 0x000e640008000a00 */
[----:B-1----:R1:W5:Y:S01]  /*0110*/  LDG.E R26, desc[UR4][R26.64] ;  /* 0x000000041a1a7981 */ /* 0x002362000c1e1900 */
[----:B------:R-:W-:Y:S01]  /*0120*/  HFMA2 R45, -RZ, RZ, 0, 5.9604644775390625e-08 ;  /* 0x00000001ff2d7431 */ /* 0x000fe200000001ff */
[----:B------:R-:W-:Y:S05]  /*0130*/  BRA `(.L_x_0) ;  /* 0x00000000000c7947 */ /* 0x000fea0003800000 */
.L_x_1:
[----:B------:R-:W1:Y:S01]  /*0140*/  LDCU UR4, c[0x0][0x880] ;  /* 0x00011000ff0477ac */ /* 0x000e620008000800 */
[----:B------:R-:W-:Y:S01]  /*0150*/  HFMA2 R45, -RZ, RZ, 0, 5.9604644775390625e-08 ;  /* 0x00000001ff2d7431 */ /* 0x000fe200000001ff */
[----:B-1----:R-:W-:-:S07]  /*0160*/  MOV R26, UR4 ;  /* 0x00000004001a7c02 */ /* 0x002fce0008000f00 */
.L_x_0:
[----:B------:R-:W2:Y:S02]  /*0170*/  LDCU.64 UR4, c[0x0][0x8b0] ;  /* 0x00011600ff0477ac */ /* 0x000ea40008000a00 */
[----:B--2---:R-:W-:-:S04]  /*0180*/  UISETP.NE.U32.AND UP0, UPT, UR4, URZ, UPT ;  /* 0x000000ff0400728c */ /* 0x004fc8000bf05070 */
[----:B------:R-:W-:-:S09]  /*0190*/  UISETP.NE.AND.EX UP0, UPT, UR5, URZ, UPT, UP0 ;  /* 0x000000ff0500728c */ /* 0x000fd2000bf05300 */
[----:B------:R-:W-:Y:S05]  /*01a0*/  BRA.U UP0, `(.L_x_2) ;  /* 0x0000000100287547 */ /* 0x000fea000b800000 */
[----:B------:R-:W2:Y:S02]  /*01b0*/  LDCU.64 UR4, c[0x0][0x8a8] ;  /* 0x00011500ff0477ac */ /* 0x000ea40008000a00 */
[----:B--2---:R-:W-:-:S04]  /*01c0*/  UISETP.NE.U32.AND UP0, UPT, UR4, URZ, UPT ;  /* 0x000000ff0400728c */ /* 0x004fc8000bf05070 */
[----:B------:R-:W-:-:S09]  /*01d0*/  UISETP.NE.AND.EX UP0, UPT, UR5, URZ, UPT, UP0 ;  /* 0x000000ff0500728c */ /* 0x000fd2000bf05300 */
[----:B------:R-:W-:Y:S05]  /*01e0*/  BRA.U !UP0, `(.L_x_3) ;  /* 0x0000000108107547 */ /* 0x000fea000b800000 */
[----:B------:R-:W2:Y:S01]  /*01f0*/  LDC.64 R24, c[0x0][0x8a8] ;  /* 0x00022a00ff187b82 */ /* 0x000ea20000000a00 */
[----:B------:R-:W2:Y:S02]  /*0200*/  LDCU.64 UR4, c[0x0][0x358] ;  /* 0x00006b00ff0477ac */ /* 0x000ea40008000a00 */
[----:B--2---:R2:W5:Y:S01]  /*0210*/  LDG.E R24, desc[UR4][R24.64] ;  /* 0x0000000418187981 */ /* 0x004562000c1e1900 */
[----:B------:R-:W-:Y:S05]  /*0220*/  BRA `(.L_x_2) ;  /* 0x0000000000087947 */ /* 0x000fea0003800000 */
.L_x_3:
[----:B------:R-:W2:Y:S02]  /*0230*/  LDCU UR4, c[0x0][0x8a0] ;  /* 0x00011400ff0477ac */ /* 0x000ea40008000800 */
[----:B--2---:R-:W-:Y:S02]  /*0240*/  MOV R24, UR4 ;  /* 0x0000000400187c02 */ /* 0x004fe40008000f00 */
.L_x_2:
[----:B------:R-:W-:Y:S01]  /*0250*/  IMAD.U32 R0, RZ, RZ, UR18 ;  /* 0x00000012ff007e24 */ /* 0x000fe2000f8e00ff */
[----:B------:R-:W-:Y:S04]  /*0260*/  BSSY.RECONVERGENT B0, `(.L_x_4) ;  /* 0x000000c000007945 */ /* 0x000fe80003800200 */
[C---:B------:R-:W-:Y:S02]  /*0270*/  ISETP.NE.OR P1, PT, R0.reuse, 0x1, !P3 ;  /* 0x000000010000780c */ /* 0x040fe40005f25670 */
[----:B------:R-:W-:-:S11]  /*0280*/  ISETP.NE.OR P0, PT, R0, 0x3, !P3 ;  /* 0x000000030000780c */ /* 0x000fd60005f05670 */
[----:B------:R-:W-:Y:S05]  /*0290*/  @P1 BRA `(.L_x_5) ;  /* 0x0000000000201947 */ /* 0x000fea0003800000 */
[----:B------:R-:W3:Y:S02]  /*02a0*/  LDCU.64 UR4, c[0x0][0x348] ;  /* 0x00006900ff0477ac */ /* 0x000ee40008000a00 */
[----:B---3--:R-:W-:Y:S02]  /*02b0*/  UIADD3 UR6, UP1, UPT, UR4, 0x80, URZ ;  /* 0x0000008004067890 */ /* 0x008fe4000ff3e0ff */
[----:B------:R-:W-:Y:S02]  /*02c0*/  UIADD3 UR4, UP0, UPT, UR4, 0x180, URZ ;  /* 0x0000018004047890 */ /* 0x000fe4000ff1e0ff */
[----:B------:R-:W-:Y:S02]  /*02d0*/  UIADD3.X UR7, UPT, UPT, URZ, UR5, URZ, UP1, !UPT ;  /* 0x00000005ff077290 */ /* 0x000fe40008ffe4ff */
[----:B------:R-:W-:-:S07]  /*02e0*/  UIADD3.X UR5, UPT, UPT, URZ, UR5, URZ, UP0, !UPT ;  /* 0x00000005ff057290 */ /* 0x000fce00087fe4ff */
[----:B------:R3:W-:Y:S02]  /*02f0*/  UTMACCTL.PF [UR6] ;  /* 0x00000000060079b9 */ /* 0x0007e40008040000 */
[----:B------:R3:W-:Y:S02]  /*0300*/  UTMACCTL.PF [UR4] ;  /* 0x00000000040079b9 */ /* 0x0007e40008040000 */
[----:B---3--:R-:W-:Y:S01]  /*0310*/  NOP ;  /* 0x0000000000007918 */ /* 0x008fe20000000000 */
.L_x_5:
[----:B------:R-:W-:Y:S05]  /*0320*/  BSYNC.RECONVERGENT B0 ;  /* 0x0000000000007941 */ /* 0x000fea0003800200 */
.L_x_4:
[----:B------:R-:W-:Y:S04]  /*0330*/  BSSY.RECONVERGENT B0, `(.L_x_6) ;  /* 0x000000a000007945 */ /* 0x000fe80003800200 */
        /* <DEDUP_REMOVED lines=9> */
.L_x_7:
[----:B------:R-:W-:Y:S05]  /*03d0*/  BSYNC.RECONVERGENT B0 ;  /* 0x0000000000007941 */ /* 0x000fea0003800200 */
.L_x_6:
[----:B------:R-:W3:Y:S01]  /*03e0*/  LDCU.64 UR4, c[0x0][0x888] ;  /* 0x00011100ff0477ac */ /* 0x000ee20008000a00 */
[----:B------:R-:W-:Y:S02]  /*03f0*/  UISETP.EQ.U32.AND UP2, UPT, UR8, URZ, UPT ;  /* 0x000000ff0800728c */ /* 0x000fe4000bf42070 */
[----:B------:R-:W-:Y:S02]  /*0400*/  UPLOP3.LUT UP3, UPT, UPT, UPT, UPT, 0x80, 0x8 ;  /* 0x000000000008789c */ /* 0x000fe40003f6f070 */
[----:B---3--:R-:W-:-:S04]  /*0410*/  UISETP.NE.U32.AND UP0, UPT, UR4, URZ, UPT ;  /* 0x000000ff0400728c */ /* 0x008fc8000bf05070 */
[----:B------:R-:W-:-:S04]  /*0420*/  UISETP.NE.AND.EX UP1, UPT, UR5, URZ, UPT, UP0 ;  /* 0x000000ff0500728c */ /* 0x000fc8000bf25300 */
[----:B------:R-:W-:-:S04]  /*0430*/  UISETP.EQ.OR.EX UP4, UPT, UR9, URZ, !UP1, UP2 ;  /* 0x000000ff0900728c */ /* 0x000fc8000cf82720 */
[----:B------:R-:W-:-:S06]  /*0440*/  UP2UR UR4, UPR, URZ, 0x10 ;  /* 0x00000010ff047883 */ /* 0x000fcc0008000000 */
[----:B------:R-:W-:Y:S01]  /*0450*/  MOV R49, UR4 ;  /* 0x0000000400317c02 */ /* 0x000fe20008000f00 */
[----:B------:R-:W-:Y:S06]  /*0460*/  BRA.U !UP4, `(.L_x_8) ;  /* 0x000000010c207547 */ /* 0x000fec000b800000 */
[----:B------:R-:W-:Y:S01]  /*0470*/  UISETP.NE.U32.AND UP2, UPT, UR8, URZ, UPT ;  /* 0x000000ff0800728c */ /* 0x000fe2000bf45070 */
[----:B-----5:R-:W-:Y:S01]  /*0480*/  FSETP.NEU.AND P0, PT, R26, RZ, PT ;  /* 0x000000ff1a00720b */ /* 0x020fe20003f0d000 */
[----:B------:R-:W-:Y:S02]  /*0490*/  USEL UR4, URZ, 0xffffffff, UP1 ;  /* 0xffffffffff047887 */ /* 0x000fe40008800000 */
[----:B------:R-:W-:-:S10]  /*04a0*/  UISETP.NE.AND.EX UP2, UPT, UR9, URZ, UPT, UP2 ;  /* 0x000000ff0900728c */ /* 0x000fd4000bf45320 */
[----:B------:R-:W-:Y:S01]  /*04b0*/  VOTEU.ANY UP0, P0 ;  /* 0x0000000000ff7886 */ /* 0x000fe20000000100 */
[----:B------:R-:W-:-:S04]  /*04c0*/  @!UP2 USEL UR4, URZ, 0xffffffff, UP0 ;  /* 0xffffffffff04a887 */ /* 0x000fc80008000000 */
[----:B------:R-:W-:-:S04]  /*04d0*/  ULOP3.LUT UR4, UR4, 0x1, URZ, 0xc0, !UPT ;  /* 0x0000000104047892 */ /* 0x000fc8000f8ec0ff */
[----:B------:R-:W-:-:S11]  /*04e0*/  UISETP.NE.U32.AND UP3, UPT, UR4, 0x1, UPT ;  /* 0x000000010400788c */ /* 0x000fd6000bf65070 */
.L_x_8:
[----:B------:R-:W3:Y:S01]  /*04f0*/  SHFL.IDX PT, R2, R46, RZ, 0x1f ;  /* 0x00001fff2e027589 */ /* 0x000ee200000e0000 */
[----:B------:R-:W-:Y:S01]  /*0500*/  UISETP.NE.AND UP5, UPT, UR18, 0x2, UPT ;  /* 0x000000021200788c */ /* 0x000fe2000bfa5270 */
[----:B---3--:R-:W-:-:S13]  /*0510*/  ISETP.NE.AND P0, PT, R2, RZ, PT ;  /* 0x000000ff0200720c */ /* 0x008fda0003f05270 */
[----:B------:R-:W-:Y:S05]  /*0520*/  @P0 BRA `(.L_x_9) ;  /* 0x0000000000680947 */ /* 0x000fea0003800000 */
[----:B------:R-:W3:Y:S01]  /*0530*/  S2UR UR4, SR_CgaCtaId ;  /* 0x00000000000479c3 */ /* 0x000ee20000008800 */
[----:B------:R-:W-:Y:S01]  /*0540*/  UMOV UR5, 0x400 ;  /* 0x0000040000057882 */ /* 0x000fe20000000000 */
[----:B------:R-:W-:Y:S01]  /*0550*/  UMOV UR8, 0x1 ;  /* 0x0000000100087882 */ /* 0x000fe20000000000 */
[----:B------:R-:W-:Y:S01]  /*0560*/  UMOV UR6, 0x2 ;  /* 0x0000000200067882 */ /* 0x000fe20000000000 */
[----:B------:R-:W-:-:S04]  /*0570*/  UIADD3 UR8, UPT, UPT, -UR8, 0x100000, URZ ;  /* 0x0010000008087890 */ /* 0x000fc8000fffe1ff */
[----:B------:R-:W-:Y:S02]  /*0580*/  USHF.L.U32 UR9, UR8, 0xb, URZ ;  /* 0x0000000b08097899 */ /* 0x000fe400080006ff */
[----:B------:R-:W-:Y:S02]  /*0590*/  USHF.L.U32 UR8, UR8, 0x1, URZ ;  /* 0x0000000108087899 */ /* 0x000fe400080006ff */
[----:B------:R-:W-:-:S04]  /*05a0*/  UIADD3 UR6, UPT, UPT, -UR6, 0x100000, URZ ;  /* 0x0010000006067890 */ /* 0x000fc8000fffe1ff */
[----:B------:R-:W-:Y:S02]  /*05b0*/  USHF.L.U32 UR7, UR6, 0xb, URZ ;  /* 0x0000000b06077899 */ /* 0x000fe400080006ff */
[----:B------:R-:W-:Y:S01]  /*05c0*/  USHF.L.U32 UR6, UR6, 0x1, URZ ;  /* 0x0000000106067899 */ /* 0x000fe200080006ff */
[----:B------:R-:W-:Y:S01]  /*05d0*/  ELECT P0, URZ, PT ;  /* 0x0000000000ff782f */ /* 0x000fe20003800000 */
[----:B---3--:R-:W-:Y:S01]  /*05e0*/  ULEA UR4, UR4, UR5, 0x18 ;  /* 0x0000000504047291 */ /* 0x008fe2000f8ec0ff */
[----:B------:R-:W3:Y:S11]  /*05f0*/  FENCE.VIEW.ASYNC.S ;  /* 0x00000000000073c6 */ /* 0x000ef60000000000 */
[----:B---3--:R3:W4:Y:S01]  /*0600*/  SYNCS.EXCH.64 URZ, [UR4], UR8 ;  /* 0x0000000804ff75b2 */ /* 0x0087220008000100 */
[----:B------:R3:W1:Y:S01]  /*0610*/  SYNCS.EXCH.64 URZ, [UR4+0x30], UR6 ;  /* 0x0000300604ff75b2 */ /* 0x0006620008000100 */
        /* <DEDUP_REMOVED lines=10> */
[----:B------:R-:W-:Y:S01]  /*06c0*/  NOP ;  /* 0x0000000000007918 */ /* 0x000fe20000000000 */
.L_x_9:
[----:B------:R-:W2:Y:S01]  /*06d0*/  SHFL.IDX PT, R2, R46, RZ, 0x1f ;  /* 0x00001fff2e027589 */ /* 0x000ea200000e0000 */
[----:B------:R-:W-:Y:S01]  /*06e0*/  NOP ;  /* 0x0000000000007918 */ /* 0x000fe20000000000 */
[----:B--2---:R-:W-:-:S13]  /*06f0*/  ISETP.NE.AND P0, PT, R2, 0x1, PT ;  /* 0x000000010200780c */ /* 0x004fda0003f05270 */
[----:B------:R-:W-:Y:S05]  /*0700*/  @P0 BRA `(.L_x_10) ;  /* 0x0000000000500947 */ /* 0x000fea0003800000 */
[----:B---3--:R-:W2:Y:S01]  /*0710*/  S2UR UR4, SR_CgaCtaId ;  /* 0x00000000000479c3 */ /* 0x008ea20000008800 */
        /* <DEDUP_REMOVED lines=10> */
[----:B--2---:R-:W-:Y:S01]  /*07c0*/  ULEA UR4, UR4, UR5, 0x18 ;  /* 0x0000000504047291 */ /* 0x004fe2000f8ec0ff */
[----:B------:R-:W2:Y:S11]  /*07d0*/  FENCE.VIEW.ASYNC.S ;  /* 0x00000000000073c6 */ /* 0x000eb60000000000 */
[----:B--2---:R2:W3:Y:S01]  /*07e0*/  SYNCS.EXCH.64 URZ, [UR4+0x60], UR8 ;  /* 0x0000600804ff75b2 */ /* 0x0044e20008000100 */
[----:B------:R2:W1:Y:S01]  /*07f0*/  SYNCS.EXCH.64 URZ, [UR4+0x78], UR6 ;  /* 0x0000780604ff75b2 */ /* 0x0004620008000100 */
[----:B------:R2:W1:Y:S01]  /*0800*/  SYNCS.EXCH.64 URZ, [UR4+0x68], UR8 ;  /* 0x0000680804ff75b2 */ /* 0x0004620008000100 */
[----:B------:R2:W1:Y:S01]  /*0810*/  SYNCS.EXCH.64 URZ, [UR4+0x80], UR6 ;  /* 0x0000800604ff75b2 */ /* 0x0004620008000100 */
[----:B------:R2:W1:Y:S01]  /*0820*/  SYNCS.EXCH.64 URZ, [UR4+0x70], UR8 ;  /* 0x0000700804ff75b2 */ /* 0x0004620008000100 */
[----:B------:R2:W1:Y:S01]  /*0830*/  SYNCS.EXCH.64 URZ, [UR4+0x88], UR6 ;  /* 0x0000880604ff75b2 */ /* 0x0004620008000100 */
[----:B------:R-:W-:Y:S01]  /*0840*/  NOP ;  /* 0x0000000000007918 */ /* 0x000fe20000000000 */
.L_x_10:
[----:B------:R-:W4:Y:S01]  /*0850*/  SHFL.IDX PT, R2, R46, RZ, 0x1f ;  /* 0x00001fff2e027589 */ /* 0x000f2200000e0000 */
[----:B------:R-:W-:Y:S01]  /*0860*/  NOP ;  /* 0x0000000000007918 */ /* 0x000fe20000000000 */
[----:B----4-:R-:W-:-:S13]  /*0870*/  ISETP.NE.AND P0, PT, R2, 0x3, PT ;  /* 0x000000030200780c */ /* 0x010fda0003f05270 */
[----:B------:R-:W-:Y:S05]  /*0880*/  @P0 BRA `(.L_x_11) ;  /* 0x0000000000300947 */ /* 0x000fea0003800000 */
[----:B--23--:R-:W2:Y:S01]  /*0890*/  S2UR UR4, SR_CgaCtaId ;  /* 0x00000000000479c3 */ /* 0x00cea20000008800 */
[----:B------:R-:W-:Y:S01]  /*08a0*/  UMOV UR6, 0x400 ;  /* 0x0000040000067882 */ /* 0x000fe20000000000 */
[----:B------:R-:W-:Y:S01]  /*08b0*/  UMOV UR5, 0x20 ;  /* 0x0000002000057882 */ /* 0x000fe20000000000 */
[----:B------:R-:W-:Y:S01]  /*08c0*/  ELECT P0, URZ, PT ;  /* 0x0000000000ff782f */ /* 0x000fe20003800000 */
[----:B--2---:R-:W-:Y:S02]  /*08d0*/  ULEA UR6, UR4, UR6, 0x18 ;  /* 0x0000000604067291 */ /* 0x004fe4000f8ec0ff */
[----:B------:R-:W-:-:S04]  /*08e0*/  UIADD3 UR4, UPT, UPT, -UR5, 0x100000, URZ ;  /* 0x0010000005047890 */ /* 0x000fc8000fffe1ff */
[----:B------:R-:W-:Y:S02]  /*08f0*/  USHF.L.U32 UR5, UR4, 0xb, URZ ;  /* 0x0000000b04057899 */ /* 0x000fe400080006ff */
[----:B------:R-:W-:Y:S01]  /*0900*/  USHF.L.U32 UR4, UR4, 0x1, URZ ;  /* 0x0000000104047899 */ /* 0x000fe200080006ff */
[----:B------:R-:W2:Y:S11]  /*0910*/  FENCE.VIEW.ASYNC.S ;  /* 0x00000000000073c6 */ /* 0x000eb60000000000 */
[----:B--2---:R4:W2:Y:S01]  /*0920*/  SYNCS.EXCH.64 URZ, [UR6+0x90], UR4 ;  /* 0x0000900406ff75b2 */ /* 0x0048a20008000100 */
[----:B------:R4:W3:Y:S02]  /*0930*/  SYNCS.EXCH.64 URZ, [UR6+0x98], UR4 ;  /* 0x0000980406ff75b2 */ /* 0x0008e40008000100 */
[----:B----4-:R-:W-:Y:S01]  /*0940*/  NOP ;  /* 0x0000000000007918 */ /* 0x010fe20000000000 */
.L_x_11:
[----:B------:R-:W4:Y:S01]  /*0950*/  SHFL.IDX PT, R2, R46, RZ, 0x1f ;  /* 0x00001fff2e027589 */ /* 0x000f2200000e0000 */
[----:B------:R-:W-:Y:S01]  /*0960*/  NOP ;  /* 0x0000000000007918 */ /* 0x000fe20000000000 */
[----:B----4-:R-:W-:-:S13]  /*0970*/  ISETP.NE.AND P0, PT, R2, 0x4, PT ;  /* 0x000000040200780c */ /* 0x010fda0003f05270 */
[----:B------:R-:W-:Y:S05]  /*0980*/  @P0 BRA `(.L_x_12) ;  /* 0x00000000004c0947 */ /* 0x000fea0003800000 */
[----:B--23--:R-:W2:Y:S01]  /*0990*/  S2UR UR6, SR_CgaCtaId ;  /* 0x00000000000679c3 */ /* 0x00cea20000008800 */
[----:B------:R-:W-:Y:S01]  /*09a0*/  UMOV UR4, 0x1e0 ;  /* 0x000001e000047882 */ /* 0x000fe20000000000 */
[----:B------:R-:W-:Y:S01]  /*09b0*/  UMOV UR5, 0x400 ;  /* 0x0000040000057882 */ /* 0x000fe20000000000 */
[----:B------:R-:W-:Y:S01]  /*09c0*/  USEL UR4, UR4, 0x1a0, UP3 ;  /* 0x000001a004047887 */ /* 0x000fe20009800000 */
[----:B------:R-:W-:Y:S01]  /*09d0*/  UMOV UR8, 0x1 ;  /* 0x0000000100087882 */ /* 0x000fe20000000000 */
[----:B------:R-:W-:Y:S01]  /*09e0*/  ELECT P0, URZ, PT ;  /* 0x0000000000ff782f */ /* 0x000fe20003800000 */
[----:B------:R-:W-:-:S04]  /*09f0*/  UIADD3 UR8, UPT, UPT, -UR8, 0x100000, URZ ;  /* 0x0010000008087890 */ /* 0x000fc8000fffe1ff */
[----:B------:R-:W-:Y:S02]  /*0a00*/  USHF.L.U32 UR9, UR8, 0xb, URZ ;  /* 0x0000000b08097899 */ /* 0x000fe400080006ff */
[----:B------:R-:W-:Y:S02]  /*0a10*/  USHF.L.U32 UR8, UR8, 0x1, URZ ;  /* 0x0000000108087899 */ /* 0x000fe400080006ff */
[----:B--2---:R-:W-:Y:S02]  /*0a20*/  ULEA UR6, UR6, UR5, 0x18 ;  /* 0x0000000506067291 */ /* 0x004fe4000f8ec0ff */
[----:B------:R-:W-:-:S04]  /*0a30*/  UIADD3 UR4, UPT, UPT, -UR4, 0x100000, URZ ;  /* 0x0010000004047890 */ /* 0x000fc8000fffe1ff */
[----:B------:R-:W-:Y:S02]  /*0a40*/  USHF.L.U32 UR5, UR4, 0xb, URZ ;  /* 0x0000000b04057899 */ /* 0x000fe400080006ff */
[----:B------:R-:W-:Y:S01]  /*0a50*/  USHF.L.U32 UR4, UR4, 0x1, URZ ;  /* 0x0000000104047899 */ /* 0x000fe200080006ff */
[----:B------:R-:W2:Y:S03]  /*0a60*/  FENCE.VIEW.ASYNC.S ;  /* 0x00000000000073c6 */ /* 0x000ea60000000000 */
[----:B--2---:R4:W2:Y:S08]  /*0a70*/  SYNCS.EXCH.64 URZ, [UR6+0xa0], UR8 ;  /* 0x0000a00806ff75b2 */ /* 0x0048b00008000100 */
[----:B------:R4:W3:Y:S01]  /*0a80*/  SYNCS.EXCH.64 URZ, [UR6+0xb0], UR4 ;  /* 0x0000b00406ff75b2 */ /* 0x0008e20008000100 */
[----:B------:R4:W1:Y:S01]  /*0a90*/  SYNCS.EXCH.64 URZ, [UR6+0xa8], UR8 ;  /* 0x0000a80806ff75b2 */ /* 0x0008620008000100 */
[----:B------:R4:W1:Y:S02]  /*0aa0*/  SYNCS.EXCH.64 URZ, [UR6+0xb8], UR4 ;  /* 0x0000b80406ff75b2 */ /* 0x0008640008000100 */
[----:B----4-:R-:W-:Y:S01]  /*0ab0*/  NOP ;  /* 0x0000000000007918 */ /* 0x010fe20000000000 */
.L_x_12:
[----:B------:R-:W4:Y:S01]  /*0ac0*/  SHFL.IDX PT, R2, R46, RZ, 0x1f ;  /* 0x00001fff2e027589 */ /* 0x000f2200000e0000 */
[----:B------:R-:W-:Y:S01]  /*0ad0*/  NOP ;  /* 0x0000000000007918 */ /* 0x000fe20000000000 */
[----:B----4-:R-:W-:-:S13]  /*0ae0*/  ISETP.NE.AND P0, PT, R2, 0x5, PT ;  /* 0x000000050200780c */ /* 0x010fda0003f05270 */
[----:B------:R-:W-:Y:S05]  /*0af0*/  @P0 BRA `(.L_x_13) ;  /* 0x0000000000580947 */ /* 0x000fea0003800000 */
[----:B--23--:R-:W2:Y:S01]  /*0b00*/  S2UR UR4, SR_CgaCtaId ;  /* 0x00000000000479c3 */ /* 0x00cea20000008800 */
        /* <DEDUP_REMOVED lines=12> */
[----:B--2---:R4:W2:Y:S01]  /*0bd0*/  SYNCS.EXCH.64 URZ, [UR4+0xc0], UR8 ;  /* 0x0000c00804ff75b2 */ /* 0x0048a20008000100 */
[----:B------:R4:W3:Y:S01]  /*0be0*/  SYNCS.EXCH.64 URZ, [UR4+0xe0], UR6 ;  /* 0x0000e00604ff75b2 */ /* 0x0008e20008000100 */
[----:B------:R4:W1:Y:S01]  /*0bf0*/  SYNCS.EXCH.64 URZ, [UR4+0xc8], UR8 ;  /* 0x0000c80804ff75b2 */ /* 0x0008620008000100 */
[----:B------:R4:W1:Y:S01]  /*0c00*/  SYNCS.EXCH.64 URZ, [UR4+0xe8], UR6 ;  /* 0x0000e80604ff75b2 */ /* 0x0008620008000100 */
[----:B------:R4:W1:Y:S01]  /*0c10*/  SYNCS.EXCH.64 URZ, [UR4+0xd0], UR8 ;  /* 0x0000d00804ff75b2 */ /* 0x0008620008000100 */
[----:B------:R4:W1:Y:S01]  /*0c20*/  SYNCS.EXCH.64 URZ, [UR4+0xf0], UR6 ;  /* 0x0000f00604ff75b2 */ /* 0x0008620008000100 */
[----:B------:R4:W1:Y:S01]  /*0c30*/  SYNCS.EXCH.64 URZ, [UR4+0xd8], UR8 ;  /* 0x0000d80804ff75b2 */ /* 0x0008620008000100 */
[----:B------:R4:W1:Y:S02]  /*0c40*/  SYNCS.EXCH.64 URZ, [UR4+0xf8], UR6 ;  /* 0x0000f80604ff75b2 */ /* 0x0008640008000100 */
[----:B----4-:R-:W-:Y:S01]  /*0c50*/  NOP ;  /* 0x0000000000007918 */ /* 0x010fe20000000000 */
.L_x_13:
[----:B------:R-:W4:Y:S01]  /*0c60*/  SHFL.IDX PT, R2, R46, RZ, 0x1f ;  /* 0x00001fff2e027589 */ /* 0x000f2200000e0000 */
[----:B------:R-:W1:Y:S01]  /*0c70*/  S2UR UR54, SR_CgaCtaId ;  /* 0x00000000003679c3 */ /* 0x000e620000008800 */
[----:B------:R-:W-:Y:S01]  /*0c80*/  NOP ;  /* 0x0000000000007918 */ /* 0x000fe20000000000 */
[----:B----4-:R-:W-:-:S13]  /*0c90*/  ISETP.NE.AND P0, PT, R2, 0x3, PT ;  /* 0x000000030200780c */ /* 0x010fda0003f05270 */
[----:B-1----:R-:W-:Y:S05]  /*0ca0*/  @P0 BRA `(.L_x_14) ;  /* 0x0000000000340947 */ /* 0x002fea0003800000 */
[----:B--23--:R-:W-:Y:S01]  /*0cb0*/  UMOV UR4, 0x400 ;  /* 0x0000040000047882 */ /* 0x00cfe20000000000 */
[----:B------:R-:W-:Y:S01]  /*0cc0*/  UMOV UR6, 0x20 ;  /* 0x0000002000067882 */ /* 0x000fe20000000000 */
[----:B------:R-:W-:Y:S02]  /*0cd0*/  ULEA UR4, UR54, UR4, 0x18 ;  /* 0x0000000436047291 */ /* 0x000fe4000f8ec0ff */
[----:B------:R-:W-:-:S04]  /*0ce0*/  UIADD3 UR6, UPT, UPT, -UR6, 0x100000, URZ ;  /* 0x0010000006067890 */ /* 0x000fc8000fffe1ff */
[----:B------:R-:W-:Y:S02]  /*0cf0*/  USHF.L.U32 UR7, UR6, 0xb, URZ ;  /* 0x0000000b06077899 */ /* 0x000fe400080006ff */
[----:B------:R-:W-:Y:S01]  /*0d00*/  USHF.L.U32 UR6, UR6, 0x1, URZ ;  /* 0x0000000106067899 */ /* 0x000fe200080006ff */
[----:B------:R-:W-:Y:S01]  /*0d10*/  ELECT P0, URZ, PT ;  /* 0x0000000000ff782f */ /* 0x000fe20003800000 */
[----:B------:R-:W1:Y:S10]  /*0d20*/  FENCE.VIEW.ASYNC.S ;  /* 0x00000000000073c6 */ /* 0x000e740000000000 */
[----:B-1----:R1:W4:Y:S01]  /*0d30*/  SYNCS.EXCH.64 URZ, [UR4+0x100], UR6 ;  /* 0x0001000604ff75b2 */ /* 0x0023220008000100 */
[----:B------:R1:W2:Y:S01]  /*0d40*/  SYNCS.EXCH.64 URZ, [UR4+0x110], UR6 ;  /* 0x0001100604ff75b2 */ /* 0x0002a20008000100 */
[----:B------:R1:W3:Y:S01]  /*0d50*/  SYNCS.EXCH.64 URZ, [UR4+0x108], UR6 ;  /* 0x0001080604ff75b2 */ /* 0x0002e20008000100 */
[----:B------:R1:W1:Y:S01]  /*0d60*/  SYNCS.EXCH.64 URZ, [UR4+0x118], UR6 ;  /* 0x0001180604ff75b2 */ /* 0x0002620008000100 */
[----:B------:R-:W-:Y:S01]  /*0d70*/  NOP ;  /* 0x0000000000007918 */ /* 0x000fe20000000000 */
.L_x_14:
[----:B-123--:R-:W1:Y:S01]  /*0d80*/  LDCU UR4, c[0x0][0x36c] ;  /* 0x00006d80ff0477ac */ /* 0x00ee620008000800 */
[----:B------:R-:W-:Y:S01]  /*0d90*/  ISETP.NE.OR P3, PT, R0, 0x2, !P3 ;  /* 0x000000020000780c */ /* 0x000fe20005f65670 */
[----:B------:R-:W-:Y:S01]  /*0da0*/  NOP ;  /* 0x0000000000007918 */ /* 0x000fe20000000000 */
[----:B------:R-:W-:Y:S01]  /*0db0*/  LOP3.LUT R0, R55, 0x1f, RZ, 0xc0, !PT ;  /* 0x0000001f37007812 */ /* 0x000fe200078ec0ff */
[----:B------:R-:W-:Y:S02]  /*0dc0*/  UISETP.NE.AND UP4, UPT, UR18, URZ, UPT ;  /* 0x000000ff1200728c */ /* 0x000fe4000bf85270 */
[----:B-1----:R-:W-:-:S09]  /*0dd0*/  UISETP.EQ.U32.AND UP6, UPT, UR4, 0x1, UPT ;  /* 0x000000010400788c */ /* 0x002fd2000bfc2070 */
[----:B------:R-:W-:Y:S05]  /*0de0*/  BRA.U !UP6, `(.L_x_15) ;  /* 0x000000010e087547 */ /* 0x000fea000b800000 */
[----:B----4-:R-:W-:Y:S01]  /*0df0*/  UCGABAR_ARV ;  /* 0x00000000000079c7 */ /* 0x010fe20008000000 */
[----:B------:R-:W-:Y:S05]  /*0e00*/  BRA `(.L_x_16) ;  /* 0x0000000000047947 */ /* 0x000fea0003800000 */
.L_x_15:
[----:B----4-:R-:W-:Y:S01]  /*0e10*/  NOP ;  /* 0x0000000000007918 */ /* 0x010fe20000000000 */
.L_x_16:
[----:B------:R-:W1:Y:S01]  /*0e20*/  S2UR UR26, SR_CTAID.X ;  /* 0x00000000001a79c3 */ /* 0x000e620000002500 */
[----:B------:R-:W-:-:S05]  /*0e30*/  CS2R.32 R48, SR_CgaSize ;  /* 0x0000000000307805 */ /* 0x000fca0000008a00 */
[----:B------:R-:W-:-:S05]  /*0e40*/  IMAD R48, R48, -0xa0, RZ ;  /* 0xffffff6030307824 */ /* 0x000fca00078e02ff */
[----:B------:R-:W-:-:S14]  /*0e50*/  R2UR UR5, R48 ;  /* 0x00000000300572ca */ /* 0x000fdc00000e0000 */
[----:B------:R-:W2:Y:S01]  /*0e60*/  LDCU UR5, c[0x0][UR5+0x2b0] ;  /* 0x00005600050577ac */ /* 0x000ea20008000800 */
[----:B------:R-:W-:-:S05]  /*0e70*/  CS2R.32 R48, SR_CgaSize ;  /* 0x0000000000307805 */ /* 0x000fca0000008a00 */
[----:B------:R-:W-:-:S05]  /*0e80*/  IMAD R48, R48, -0xa0, RZ ;  /* 0xffffff6030307824 */ /* 0x000fca00078e02ff */
[----:B------:R-:W-:-:S14]  /*0e90*/  R2UR UR4, R48 ;  /* 0x00000000300472ca */ /* 0x000fdc00000e0000 */
[----:B------:R-:W3:Y:S01]  /*0ea0*/  LDCU UR4, c[0x0][UR4+0x2b4] ;  /* 0x00005680040477ac */ /* 0x000ee20008000800 */
[----:B------:R-:W4:Y:S01]  /*0eb0*/  S2UR UR27, SR_CTAID.Y ;  /* 0x00000000001b79c3 */ /* 0x000f220000002600 */
[----:B------:R-:W-:-:S05]  /*0ec0*/  CS2R.32 R48, SR_CgaSize ;  /* 0x0000000000307805 */ /* 0x000fca0000008a00 */
[----:B------:R-:W-:-:S05]  /*0ed0*/  IMAD R48, R48, -0xa0, RZ ;  /* 0xffffff6030307824 */ /* 0x000fca00078e02ff */
[----:B------:R-:W-:-:S14]  /*0ee0*/  R2UR UR6, R48 ;  /* 0x00000000300672ca */ /* 0x000fdc00000e0000 */
[----:B------:R-:W3:Y:S01]  /*0ef0*/  LDCU UR6, c[0x0][UR6+0x2a0] ;  /* 0x00005400060677ac */ /* 0x000ee20008000800 */
[----:B------:R-:W-:-:S05]  /*0f00*/  CS2R.32 R48, SR_CgaSize ;  /* 0x0000000000307805 */ /* 0x000fca0000008a00 */
[----:B------:R-:W-:-:S05]  /*0f10*/  IMAD R48, R48, -0xa0, RZ ;  /* 0xffffff6030307824 */ /* 0x000fca00078e02ff */
[----:B------:R-:W-:-:S14]  /*0f20*/  R2UR UR7, R48 ;  /* 0x00000000300772ca */ /* 0x000fdc00000e0000 */
[----:B------:R-:W3:Y:S01]  /*0f30*/  LDCU UR7, c[0x0][UR7+0x2a4] ;  /* 0x00005480070777ac */ /* 0x000ee20008000800 */
[----:B------:R-:W-:Y:S01]  /*0f40*/  USHF.L.U32 UR23, UR54, 0xb, URZ ;  /* 0x0000000b36177899 */ /* 0x000fe200080006ff */
[----:B------:R-:W3:Y:S01]  /*0f50*/  LDCU UR19, c[0x0][0xb24] ;  /* 0x00016480ff1377ac */ /* 0x000ee20008000800 */
[----:B------:R-:W3:Y:S01]  /*0f60*/  LDCU UR42, c[0x0][0xb24] ;  /* 0x00016480ff2a77ac */ /* 0x000ee20008000800 */
[----:B-1----:R-:W-:Y:S01]  /*0f70*/  I2FP.F32.U32 R3, UR26 ;  /* 0x0000001a00037c45 */ /* 0x002fe20008201000 */
[----:B------:R-:W1:Y:S04]  /*0f80*/  LDCU UR22, c[0x0][0xb30] ;  /* 0x00016600ff1677ac */ /* 0x000e680008000800 */
[----:B--2---:R-:W-:Y:S01]  /*0f90*/  FMUL R3, R3, UR5 ;  /* 0x0000000503037c20 */ /* 0x004fe20008400000 */
[----:B------:R-:W-:Y:S01]  /*0fa0*/  ULOP3.LUT UR23, UR23, 0x800, URZ, 0xc0, !UPT ;  /* 0x0000080017177892 */ /* 0x000fe2000f8ec0ff */
[----:B----4-:R-:W-:-:S04]  /*0fb0*/  I2FP.F32.U32 R2, UR27 ;  /* 0x0000001b00027c45 */ /* 0x010fc80008201000 */
[----:B------:R-:W2:Y:S01]  /*0fc0*/  F2I.U32.TRUNC.NTZ R3, R3 ;  /* 0x0000000300037305 */ /* 0x000ea2000020f000 */
[----:B---3--:R-:W-:-:S07]  /*0fd0*/  FMUL R2, R2, UR4 ;  /* 0x0000000402027c20 */ /* 0x008fce0008400000 */
[----:B------:R-:W3:Y:S01]  /*0fe0*/  F2I.U32.TRUNC.NTZ R2, R2 ;  /* 0x0000000200027305 */ /* 0x000ee2000020f000 */
[----:B--2---:R-:W-:Y:S02]  /*0ff0*/  R2UR UR5, R3 ;  /* 0x00000000030572ca */ /* 0x004fe400000e0000 */
[----:B---3--:R-:W-:Y:S02]  /*1000*/  R2UR UR4, R2 ;  /* 0x00000000020472ca */ /* 0x008fe400000e0000 */
[----:B------:R-:W-:-:S09]  /*1010*/  PRMT R2, RZ, 0x7610, R2 ;  /* 0x00007610ff027816 */ /* 0x000fd20000000002 */
[----:B------:R-:W-:-:S04]  /*1020*/  UIADD3 UR5, UPT, UPT, -UR5, URZ, URZ ;  /* 0x000000ff05057290 */ /* 0x000fc8000fffe1ff */
[----:B------:R-:W-:Y:S02]  /*1030*/  UIMAD UR5, UR6, UR5, UR26 ;  /* 0x00000005060572a4 */ /* 0x000fe4000f8e021a */
[----:B------:R-:W-:-:S04]  /*1040*/  UIADD3 UR4, UPT, UPT, -UR4, URZ, URZ ;  /* 0x000000ff04047290 */ /* 0x000fc8000fffe1ff */
[----:B------:R-:W-:Y:S01]  /*1050*/  IMAD.U32 R48, RZ, RZ, UR5 ;  /* 0x00000005ff307e24 */ /* 0x000fe2000f8e00ff */
[----:B------:R-:W-:-:S06]  /*1060*/  UIMAD UR4, UR7, UR4, UR27 ;  /* 0x00000004070472a4 */ /* 0x000fcc000f8e021b */
[----:B------:R-:W-:Y:S01]  /*1070*/  IMAD.U32 R47, RZ, RZ, UR4 ;  /* 0x00000004ff2f7e24 */ /* 0x000fe2000f8e00ff */
[----:B-1----:R-:W-:Y:S06]  /*1080*/  BRA.U UP4, `(.L_x_17) ;  /* 0x00000001042c7547 */ /* 0x002fec000b800000 */
[----:B------:R-:W-:Y:S02]  /*1090*/  R2UR UR4, R47 ;  /* 0x000000002f0472ca */ /* 0x000fe400000e0000 */
[----:B------:R-:W-:-:S11]  /*10a0*/  R2UR UR6, R48 ;  /* 0x00000000300672ca */ /* 0x000fd600000e0000 */
[----:B------:R-:W-:-:S04]  /*10b0*/  UISETP.NE.AND UP0, UPT, UR4, URZ, UPT ;  /* 0x000000ff0400728c */ /* 0x000fc8000bf05270 */
[----:B------:R-:W-:-:S04]  /*10c0*/  UISETP.EQ.OR UP0, UPT, UR6, URZ, !UP0 ;  /* 0x000000ff0600728c */ /* 0x000fc8000c702670 */
[----:B------:R-:W-:Y:S02]  /*10d0*/  USEL UR5, URZ, 0x1, !UP0 ;  /* 0x00000001ff057887 */ /* 0x000fe4000c000000 */
[----:B------:R-:W-:-:S04]  /*10e0*/  UISETP.NE.AND UP0, UPT, UR4, URZ, UPT ;  /* 0x000000ff0400728c */ /* 0x000fc8000bf05270 */
[----:B------:R-:W-:Y:S02]  /*10f0*/  USEL UR4, URZ, 0x2, UP0 ;  /* 0x00000002ff047887 */ /* 0x000fe40008000000 */
[----:B------:R-:W-:-:S04]  /*1100*/  UISETP.NE.AND UP0, UPT, UR6, 0x1, UPT ;  /* 0x000000010600788c */ /* 0x000fc8000bf05270 */
[----:B------:R-:W-:-:S04]  /*1110*/  USEL UR4, UR4, 0x2, UP0 ;  /* 0x0000000204047887 */ /* 0x000fc80008000000 */
[----:B------:R-:W-:-:S06]  /*1120*/  UIADD3 UR4, UPT, UPT, UR5, UR4, URZ ;  /* 0x0000000405047290 */ /* 0x000fcc000fffe0ff */
[----:B------:R-:W-:-:S07]  /*1130*/  IMAD.U32 R2, RZ, RZ, UR4 ;  /* 0x00000004ff027e24 */ /* 0x000fce000f8e00ff */
.L_x_17:
[----:B------:R-:W1:Y:S01]  /*1140*/  S2UR UR36, SR_CTAID.Z ;  /* 0x00000000002479c3 */ /* 0x000e620000002700 */
[----:B------:R-:W-:-:S09]  /*1150*/  UISETP.GE.AND UP0, UPT, UR19, 0x1, UPT ;  /* 0x000000011300788c */ /* 0x000fd2000bf06270 */
[----:B------:R-:W-:Y:S05]  /*1160*/  BRA.U !UP0, `(.L_x_18) ;  /* 0x0000000108d07547 */ /* 0x000fea000b800000 */
[----:B------:R-:W2:Y:S01]  /*1170*/  LDCU UR20, c[0x0][0xb0c] ;  /* 0x00016180ff1477ac */ /* 0x000ea20008000800 */
[----:B------:R-:W3:Y:S01]  /*1180*/  LDCU.128 UR12, c[0x0][0xb10] ;  /* 0x00016200ff0c77ac */ /* 0x000ee20008000c00 */
[----:B------:R-:W4:Y:S01]  /*1190*/  LDCU UR6, c[0x0][0x370] ;  /* 0x00006e00ff0677ac */ /* 0x000f220008000800 */
[----:B------:R-:W1:Y:S01]  /*11a0*/  LDCU UR7, c[0x0][0x374] ;  /* 0x00006e80ff0777ac */ /* 0x000e620008000800 */
[----:B------:R-:W1:Y:S01]  /*11b0*/  LDCU UR21, c[0x0][0xb20] ;  /* 0x00016400ff1577ac */ /* 0x000e620008000800 */
[----:B--2---:R-:W-:Y:S02]  /*11c0*/  UISETP.NE.AND UP0, UPT, UR20, 0x1, UPT ;  /* 0x000000011400788c */ /* 0x004fe4000bf05270 */
[----:B---3--:R-:W-:Y:S01]  /*11d0*/  UIMAD.WIDE.U32 UR4, UR26, UR12, URZ ;  /* 0x0000000c1a0472a5 */ /* 0x008fe2000f8e00ff */
[----:B------:R-:W2:Y:S01]  /*11e0*/  LDCU.64 UR8, c[0x0][0xb28] ;  /* 0x00016500ff0877ac */ /* 0x000ea20008000a00 */
[----:B----4-:R-:W-:Y:S02]  /*11f0*/  UIMAD.WIDE.U32 UR10, UR6, UR12, URZ ;  /* 0x0000000c060a72a5 */ /* 0x010fe4000f8e00ff */
[----:B------:R-:W-:-:S02]  /*1200*/  USHF.R.U32.HI UR5, URZ, UR13, UR5 ;  /* 0x0000000dff057299 */ /* 0x000fc40008011605 */
[----:B------:R-:W-:Y:S02]  /*1210*/  UISETP.NE.AND UP2, UPT, UR19, 0x1, UPT ;  /* 0x000000011300788c */ /* 0x000fe4000bf45270 */
[----:B------:R-:W-:Y:S01]  /*1220*/  USEL UR5, UR26, UR5, !UP0 ;  /* 0x000000051a057287 */ /* 0x000fe2000c000000 */
[----:B------:R-:W-:Y:S01]  /*1230*/  UMOV UR10, UR11 ;  /* 0x0000000b000a7c82 */ /* 0x000fe20008000000 */
[----:B------:R-:W-:Y:S02]  /*1240*/  UIMAD.WIDE.U32 UR16, UR27, UR15, URZ ;  /* 0x0000000f1b1072a5 */ /* 0x000fe4000f8e00ff */
[----:B------:R-:W-:Y:S02]  /*1250*/  @UP0 USHF.R.U32.HI UR6, URZ, UR13, UR10 ;  /* 0x0000000dff060299 */ /* 0x000fe4000801160a */
[----:B------:R-:W-:Y:S02]  /*1260*/  UISETP.NE.AND UP0, UPT, UR14, 0x1, UPT ;  /* 0x000000010e00788c */ /* 0x000fe4000bf05270 */
[----:B-1----:R-:W-:-:S02]  /*1270*/  UIMAD.WIDE.U32 UR10, UR7, UR15, URZ ;  /* 0x0000000f070a72a5 */ /* 0x002fc4000f8e00ff */
[----:B--2---:R-:W-:Y:S01]  /*1280*/  UIMAD.WIDE.U32 UR12, UR6, UR8, URZ ;  /* 0x00000008060c72a5 */ /* 0x004fe2000f8e00ff */
[----:B------:R-:W-:Y:S02]  /*1290*/  UMOV UR4, UR17 ;  /* 0x0000001100047c82 */ /* 0x000fe40008000000 */
[----:B------:R-:W-:Y:S02]  /*12a0*/  USHF.R.U32.HI UR4, URZ, UR21, UR4 ;  /* 0x00000015ff047299 */ /* 0x000fe40008011604 */
[----:B------:R-:W-:Y:S02]  /*12b0*/  UMOV UR10, UR11 ;  /* 0x0000000b000a7c82 */ /* 0x000fe40008000000 */
[----:B------:R-:W-:Y:S01]  /*12c0*/  UMOV UR12, UR13 ;  /* 0x0000000d000c7c82 */ /* 0x000fe20008000000 */
[----:B------:R-:W-:Y:S02]  /*12d0*/  @UP0 USHF.R.U32.HI UR7, URZ, UR21, UR10 ;  /* 0x00000015ff070299 */ /* 0x000fe4000801160a */
[----:B------:R-:W-:-:S02]  /*12e0*/  USEL UR4, UR27, UR4, !UP0 ;  /* 0x000000041b047287 */ /* 0x000fc4000c000000 */
[----:B------:R-:W-:Y:S02]  /*12f0*/  UIMAD.WIDE.U32 UR10, UR7, UR8, URZ ;  /* 0x00000008070a72a5 */ /* 0x000fe4000f8e00ff */
[----:B------:R-:W-:Y:S02]  /*1300*/  @UP2 USHF.R.U32.HI UR6, URZ, UR9, UR12 ;  /* 0x00000009ff062299 */ /* 0x000fe4000801160c */
[----:B------:R-:W-:-:S03]  /*1310*/  UIMAD.WIDE.U32 UR12, UR4, UR8, URZ ;  /* 0x00000008040c72a5 */ /* 0x000fc6000f8e00ff */
[----:B------:R-:W-:Y:S02]  /*1320*/  UMOV UR10, UR11 ;  /* 0x0000000b000a7c82 */ /* 0x000fe40008000000 */
[----:B------:R-:W-:Y:S02]  /*1330*/  @UP2 USHF.R.U32.HI UR7, URZ, UR9, UR10 ;  /* 0x00000009ff072299 */ /* 0x000fe4000801160a */
[----:B------:R-:W-:Y:S02]  /*1340*/  UIMAD UR10, UR6, UR19, URZ ;  /* 0x00000013060a72a4 */ /* 0x000fe4000f8e02ff */
[----:B------:R-:W-:-:S04]  /*1350*/  UIMAD UR7, UR7, UR19, URZ ;  /* 0x00000013070772a4 */ /* 0x000fc8000f8e02ff */
[----:B------:R-:W-:-:S03]  /*1360*/  UISETP.GE.AND UP0, UPT, UR4, UR7, UPT ;  /* 0x000000070400728c */ /* 0x000fc6000bf06270 */
[----:B------:R-:W-:Y:S01]  /*1370*/  UMOV UR7, UR13 ;  /* 0x0000000d00077c82 */ /* 0x000fe20008000000 */
[----:B------:R-:W-:Y:S02]  /*1380*/  UISETP.GE.OR UP0, UPT, UR5, UR10, UP0 ;  /* 0x0000000a0500728c */ /* 0x000fe40008706670 */
[----:B------:R-:W-:Y:S02]  /*1390*/  UIMAD.WIDE.U32 UR10, UR5, UR8, URZ ;  /* 0x00000008050a72a5 */ /* 0x000fe4000f8e00ff */
[----:B------:R-:W-:Y:S02]  /*13a0*/  USHF.R.U32.HI UR7, URZ, UR9, UR7 ;  /* 0x00000009ff077299 */ /* 0x000fe40008011607 */
[----:B------:R-:W-:Y:S02]  /*13b0*/  UIADD3 UR10, UPT, UPT, -UR4, URZ, URZ ;  /* 0x000000ff040a7290 */ /* 0x000fe4000fffe1ff */
[----:B------:R-:W-:Y:S02]  /*13c0*/  USEL UR7, UR4, UR7, !UP2 ;  /* 0x0000000704077287 */ /* 0x000fe4000d000000 */
[----:B------:R-:W-:Y:S01]  /*13d0*/  UIMAD UR10, UR14, UR10, UR27 ;  /* 0x0000000a0e0a72a4 */ /* 0x000fe2000f8e021b */
[----:B------:R-:W-:Y:S01]  /*13e0*/  @!UP0 UMOV UR8, UR11 ;  /* 0x0000000b00088c82 */ /* 0x000fe20008000000 */
[----:B------:R-:W-:-:S02]  /*13f0*/  UIADD3 UR11, UPT, UPT, -UR5, URZ, URZ ;  /* 0x000000ff050b7290 */ /* 0x000fc4000fffe1ff */
[----:B------:R-:W-:Y:S02]  /*1400*/  @!UP0 USHF.R.U32.HI UR8, URZ, UR9, UR8 ;  /* 0x00000009ff088299 */ /* 0x000fe40008011608 */
[----:B------:R-:W-:Y:S02]  /*1410*/  UIADD3 UR9, UPT, UPT, -UR7, URZ, URZ ;  /* 0x000000ff07097290 */ /* 0x000fe4000fffe1ff */
[----:B------:R-:W-:Y:S02]  /*1420*/  @!UP0 USEL UR8, UR5, UR8, !UP2 ;  /* 0x0000000805088287 */ /* 0x000fe4000d000000 */
[----:B------:R-:W-:Y:S02]  /*1430*/  UIMAD UR9, UR19, UR9, UR4 ;  /* 0x00000009130972a4 */ /* 0x000fe4000f8e0204 */
[----:B------:R-:W-:Y:S02]  /*1440*/  @!UP0 UIADD3 UR7, UPT, UPT, UR7, -UR8, URZ ;  /* 0x8000000807078290 */ /* 0x000fe4000fffe0ff */
[----:B------:R-:W-:-:S02]  /*1450*/  @!UP0 UIMAD UR6, UR9, UR6, UR8 ;  /* 0x00000006090682a4 */ /* 0x000fc4000f8e0208 */
[----:B------:R-:W-:Y:S02]  /*1460*/  @!UP0 UIMAD UR4, UR7, UR19, UR5 ;  /* 0x00000013070482a4 */ /* 0x000fe4000f8e0205 */
[----:B------:R-:W-:Y:S02]  /*1470*/  UIMAD UR26, UR20, UR11, UR26 ;  /* 0x0000000b141a72a4 */ /* 0x000fe4000f8e021a */
[----:B------:R-:W-:Y:S01]  /*1480*/  UIMAD UR27, UR4, UR14, UR10 ;  /* 0x0000000e041b72a4 */ /* 0x000fe2000f8e020a */
[----:B------:R-:W-:Y:S02]  /*1490*/  @!UP0 UMOV UR5, UR6 ;  /* 0x0000000600058c82 */ /* 0x000fe40008000000 */
[----:B------:R-:W-:-:S12]  /*14a0*/  UIMAD UR26, UR5, UR20, UR26 ;  /* 0x00000014051a72a4 */ /* 0x000fd8000f8e021a */
.L_x_18:
[----:B------:R-:W-:-:S09]  /*14b0*/  UISETP.NE.AND UP0, UPT, UR22, 0x1, UPT ;  /* 0x000000011600788c */ /* 0x000fd2000bf05270 */
[----:B------:R-:W-:Y:S05]  /*14c0*/  BRA.U UP0, `(.L_x_19) ;  /* 0x0000000100407547 */ /* 0x000fea000b800000 */
[----:B------:R-:W2:Y:S01]  /*14d0*/  LDCU.128 UR8, c[0x0][0xb10] ;  /* 0x00016200ff0877ac */ /* 0x000ea20008000c00 */
[----:B------:R-:W3:Y:S01]  /*14e0*/  LDCU UR12, c[0x0][0xb0c] ;  /* 0x00016180ff0c77ac */ /* 0x000ee20008000800 */
[----:B------:R-:W4:Y:S01]  /*14f0*/  LDCU UR13, c[0x0][0xb20] ;  /* 0x00016400ff0d77ac */ /* 0x000f220008000800 */
[----:B--2---:R-:W-:Y:S02]  /*1500*/  UIMAD.WIDE.U32 UR4, UR26, UR8, URZ ;  /* 0x000000081a0472a5 */ /* 0x004fe4000f8e00ff */
[----:B------:R-:W-:Y:S02]  /*1510*/  UIMAD.WIDE.U32 UR6, UR27, UR11, URZ ;  /* 0x0000000b1b0672a5 */ /* 0x000fe4000f8e00ff */
[----:B---3--:R-:W-:Y:S02]  /*1520*/  UISETP.NE.AND UP0, UPT, UR12, 0x1, UPT ;  /* 0x000000010c00788c */ /* 0x008fe4000bf05270 */
[----:B------:R-:W-:-:S03]  /*1530*/  USHF.R.U32.HI UR5, URZ, UR9, UR5 ;  /* 0x00000009ff057299 */ /* 0x000fc60008011605 */
[----:B------:R-:W-:Y:S01]  /*1540*/  UMOV UR4, UR7 ;  /* 0x0000000700047c82 */ /* 0x000fe20008000000 */
[----:B------:R-:W-:Y:S02]  /*1550*/  USEL UR5, UR26, UR5, !UP0 ;  /* 0x000000051a057287 */ /* 0x000fe4000c000000 */
[----:B------:R-:W-:Y:S02]  /*1560*/  UISETP.NE.AND UP0, UPT, UR10, 0x1, UPT ;  /* 0x000000010a00788c */ /* 0x000fe4000bf05270 */
[----:B----4-:R-:W-:-:S04]  /*1570*/  USHF.R.U32.HI UR4, URZ, UR13, UR4 ;  /* 0x0000000dff047299 */ /* 0x010fc80008011604 */
[----:B------:R-:W-:-:S04]  /*1580*/  USEL UR4, UR27, UR4, !UP0 ;  /* 0x000000041b047287 */ /* 0x000fc8000c000000 */
[----:B------:R-:W-:Y:S02]  /*1590*/  UIADD3 UR6, UPT, UPT, UR5, -UR4, URZ ;  /* 0x8000000405067290 */ /* 0x000fe4000fffe0ff */
[----:B------:R-:W-:Y:S02]  /*15a0*/  UIADD3 UR4, UPT, UPT, -UR5, UR4, URZ ;  /* 0x0000000405047290 */ /* 0x000fe4000fffe1ff */
[----:B------:R-:W-:Y:S02]  /*15b0*/  UIMAD UR27, UR6, UR10, UR27 ;  /* 0x0000000a061b72a4 */ /* 0x000fe4000f8e021b */
[----:B------:R-:W-:-:S12]  /*15c0*/  UIMAD UR26, UR4, UR12, UR26 ;  /* 0x0000000c041a72a4 */ /* 0x000fd8000f8e021a */
.L_x_19:
[----:B------:R-:W-:Y:S01]  /*15d0*/  UISETP.NE.AND UP0, UPT, UR18, 0x2, UPT ;  /* 0x000000021200788c */ /* 0x000fe2000bf05270 */
[----:B------:R-:W-:Y:S09]  /*15e0*/  BRA.U !UP6, `(.L_x_20) ;  /* 0x000000010e0c7547 */ /* 0x000ff2000b800000 */
[----:B------:R-:W-:Y:S01]  /*15f0*/  UCGABAR_WAIT ;  /* 0x0000000000007dc7 */ /* 0x000fe20008000000 */
[----:B------:R-:W-:Y:S01]  /*1600*/  CCTL.IVALL ;  /* 0x00000000ff00798f */ /* 0x000fe20002000000 */
[----:B------:R-:W-:Y:S05]  /*1610*/  BRA `(.L_x_21) ;  /* 0x0000000000047947 */ /* 0x000fea0003800000 */
.L_x_20:
[----:B------:R-:W-:Y:S06]  /*1620*/  BAR.SYNC.DEFER_BLOCKING 0x0 ;  /* 0x0000000000007b1d */ /* 0x000fec0000010000 */
.L_x_21:
[----:B------:R-:W-:Y:S05]  /*1630*/  BRA.U UP0, `(.L_x_22) ;  /* 0x0000001500707547 */ /* 0x000fea000b800000 */
[----:B------:R-:W2:Y:S01]  /*1640*/  LDCU UR6, c[0x0][0x38c] ;  /* 0x00007180ff0677ac */ /* 0x000ea20008000800 */
[----:B------:R-:W-:Y:S01]  /*1650*/  PLOP3.LUT P1, PT, PT, PT, UP3, 0x80, 0x8 ;  /* 0x000000000008781c */ /* 0x000fe20003f2f038 */
[----:B------:R-:W-:Y:S01]  /*1660*/  IMAD.MOV.U32 R12, RZ, RZ, 0x1 ;  /* 0x00000001ff0c7424 */ /* 0x000fe200078e00ff */
[----:B------:R-:W-:Y:S01]  /*1670*/  ISETP.EQ.OR P2, PT, R0, RZ, P3 ;  /* 0x000000ff0000720c */ /* 0x000fe20001f42670 */
[----:B------:R-:W-:Y:S01]  /*1680*/  UISETP.NE.AND UP1, UPT, UR18, URZ, UPT ;  /* 0x000000ff1200728c */ /* 0x000fe2000bf25270 */
[----:B------:R-:W-:Y:S01]  /*1690*/  PLOP3.LUT P1, PT, P1, PT, PT, 0x8, 0x80 ;  /* 0x000000000080781c */ /* 0x000fe20000f2e170 */
[----:B------:R-:W-:Y:S01]  /*16a0*/  USEL UR29, URZ, 0x1, UP5 ;  /* 0x00000001ff1d7887 */ /* 0x000fe2000a800000 */
[----:B------:R-:W-:Y:S01]  /*16b0*/  CS2R R10, SRZ ;  /* 0x00000000000a7805 */ /* 0x000fe2000001ff00 */
[----:B------:R-:W-:Y:S01]  /*16c0*/  IMAD.MOV.U32 R9, RZ, RZ, RZ ;  /* 0x000000ffff097224 */ /* 0x000fe200078e00ff */
[----:B------:R-:W3:Y:S01]  /*16d0*/  LDCU UR44, c[0x0][0x370] ;  /* 0x00006e00ff2c77ac */ /* 0x000ee20008000800 */
[----:B------:R-:W-:Y:S01]  /*16e0*/  IMAD.MOV.U32 R8, RZ, RZ, 0x1 ;  /* 0x00000001ff087424 */ /* 0x000fe200078e00ff */
[----:B------:R-:W4:Y:S01]  /*16f0*/  LDCU.64 UR38, c[0x0][0x348] ;  /* 0x00006900ff2677ac */ /* 0x000f220008000a00 */
[----:B------:R-:W-:-:S02]  /*1700*/  USHF.R.U32.HI UR48, URZ, 0x6, UR23 ;  /* 0x00000006ff307899 */ /* 0x000fc40008011617 */
[----:B--2---:R-:W-:Y:S02]  /*1710*/  UIADD3 UR5, UPT, UPT, UR6, 0x7f, URZ ;  /* 0x0000007f06057890 */ /* 0x004fe4000fffe0ff */
[----:B------:R-:W-:Y:S02]  /*1720*/  UIADD3 UR49, UPT, UPT, UR6, 0xfe, URZ ;  /* 0x000000fe06317890 */ /* 0x000fe4000fffe0ff */
[----:B------:R-:W-:Y:S01]  /*1730*/  USHF.R.S32.HI UR4, URZ, 0x1f, UR5 ;  /* 0x0000001fff047899 */ /* 0x000fe20008011405 */
[----:B------:R-:W2:Y:S03]  /*1740*/  LDCU UR43, c[0x0][0x374] ;  /* 0x00006e80ff2b77ac */ /* 0x000ea60008000800 */
[----:B------:R-:W-:Y:S02]  /*1750*/  ULEA.HI UR4, UR4, UR5, URZ, 0x7 ;  /* 0x0000000504047291 */ /* 0x000fe4000f8f38ff */
[----:B------:R-:W-:-:S02]  /*1760*/  USEL UR29, UR29, 0x2, UP1 ;  /* 0x000000021d1d7887 */ /* 0x000fc40008800000 */
[----:B------:R-:W-:Y:S02]  /*1770*/  USHF.R.S32.HI UR46, URZ, 0x7, UR4 ;  /* 0x00000007ff2e7899 */ /* 0x000fe40008011404 */
[----:B------:R-:W-:Y:S02]  /*1780*/  UIADD3 UR4, UPT, UPT, UR6, -0x1, URZ ;  /* 0xffffffff06047890 */ /* 0x000fe4000fffe0ff */
[----:B------:R-:W-:Y:S02]  /*1790*/  UISETP.LT.U32.AND UP0, UPT, UR46, 0x6, UPT ;  /* 0x000000062e00788c */ /* 0x000fe4000bf01070 */
[----:B------:R-:W-:Y:S02]  /*17a0*/  UISETP.GE.U32.AND UP2, UPT, UR4, -0xff, UPT ;  /* 0xffffff010400788c */ /* 0x000fe4000bf46070 */
[----:B------:R-:W-:Y:S01]  /*17b0*/  USEL UR45, UR46, 0x6, UP0 ;  /* 0x000000062e2d7887 */ /* 0x000fe20008000000 */
[----:B------:R-:W-:-:S03]  /*17c0*/  UMOV UR21, URZ ;  /* 0x000000ff00157c82 */ /* 0x000fc60008000000 */
[----:B------:R-:W-:Y:S02]  /*17d0*/  UIADD3 UR22, UPT, UPT, UR45, -0x1, URZ ;  /* 0xffffffff2d167890 */ /* 0x000fe4000fffe0ff */
[----:B------:R-:W-:-:S03]  /*17e0*/  UIADD3 UR47, UPT, UPT, UR46, -UR45, URZ ;  /* 0x8000002d2e2f7290 */ /* 0x000fc6000fffe0ff */
[----:B------:R-:W-:-:S04]  /*17f0*/  @UP2 UIADD3 UR22, UPT, UPT, UR45, URZ, URZ ;  /* 0x000000ff2d162290 */ /* 0x000fc8000fffe0ff */
[----:B--234-:R-:W-:-:S12]  /*1800*/  UIADD3 UR22, UPT, UPT, UR22, 0x1, URZ ;  /* 0x0000000116167890 */ /* 0x01cfd8000fffe0ff */
.L_x_42:
[----:B------:R-:W-:Y:S01]  /*1810*/  UISETP.NE.AND UP0, UPT, UR54, URZ, UPT ;  /* 0x000000ff3600728c */ /* 0x000fe2000bf05270 */
[----:B------:R-:W2:Y:S08]  /*1820*/  S2UR UR54, SR_CgaCtaId ;  /* 0x00000000003679c3 */ /* 0x000eb00000008800 */
[----:B------:R-:W-:Y:S05]  /*1830*/  BRA.U UP0, `(.L_x_23) ;  /* 0x0000000100347547 */ /* 0x000fea000b800000 */
[----:B------:R-:W3:Y:S01]  /*1840*/  S2R R0, SR_CgaCtaId ;  /* 0x0000000000007919 */ /* 0x000ee20000008800 */
[----:B------:R-:W-:-:S04]  /*1850*/  MOV R2, 0x400 ;  /* 0x0000040000027802 */ /* 0x000fc80000000f00 */
[----:B---3--:R-:W-:Y:S02]  /*1860*/  LEA R0, R0, R2, 0x18 ;  /* 0x0000000200007211 */ /* 0x008fe400078ec0ff */
[----:B------:R-:W-:-:S03]  /*1870*/  SHF.L.U32 R2, R8, 0x1f, RZ ;  /* 0x0000001f08027819 */ /* 0x000fc600000006ff */
[----:B------:R-:W-:-:S04]  /*1880*/  IMAD R0, R9, 0x8, R0 ;  /* 0x0000000809007824 */ /* 0x000fc800078e0200 */
[----:B------:R-:W3:Y:S02]  /*1890*/  SYNCS.PHASECHK.TRANS64.TRYWAIT P0, [R0+URZ+0x110], R2 ;  /* 0x00011002000075a7 */ /* 0x000ee400080011ff */
[----:B---3--:R-:W-:Y:S05]  /*18a0*/  @!P0 BRA `(.L_x_24) ;  /* 0x0000006000648947 */ /* 0x008fea0003800000 */
.L_x_124:
[----:B------:R-:W-:Y:S01]  /*18b0*/  VIADD R9, R9, 0x1 ;  /* 0x0000000109097836 */ /* 0x000fe20000000000 */
[----:B------:R3:W-:Y:S04]  /*18c0*/  SYNCS.ARRIVE.TRANS64.A1T0 RZ, [R0+URZ+0x100], RZ ;  /* 0x000100ff00ff79a7 */ /* 0x0007e800081000ff */
[----:B------:R-:W-:-:S04]  /*18d0*/  ISETP.NE.AND P0, PT, R9, 0x2, PT ;  /* 0x000000020900780c */ /* 0x000fc80003f05270 */
[----:B------:R-:W-:Y:S02]  /*18e0*/  SEL R9, R9, RZ, P0 ;  /* 0x000000ff09097207 */ /* 0x000fe40000000000 */
[----:B---3--:R-:W-:-:S04]  /*18f0*/  SEL R0, RZ, 0x1, P0 ;  /* 0x00000001ff007807 */ /* 0x008fc80000000000 */
[----:B------:R-:W-:-:S07]  /*1900*/  LOP3.LUT R8, R8, R0, RZ, 0x3c, !PT ;  /* 0x0000000008087212 */ /* 0x000fce00078e3cff */
.L_x_23:
[----:B------:R-:W-:Y:S01]  /*1910*/  UMOV UR13, 0x400 ;  /* 0x00000400000d7882 */ /* 0x000fe20000000000 */
[----:B------:R-:W-:Y:S01]  /*1920*/  SHF.L.U32 R0, R12, 0x1f, RZ ;  /* 0x0000001f0c007819 */ /* 0x000fe200000006ff */
[----:B--2---:R-:W-:Y:S02]  /*1930*/  ULEA UR13, UR54, UR13, 0x18 ;  /* 0x0000000d360d7291 */ /* 0x004fe4000f8ec0ff */
[----:B------:R-:W-:Y:S02]  /*1940*/  UISETP.GE.U32.AND UP0, UPT, UR49, 0xff, UPT ;  /* 0x000000ff3100788c */ /* 0x000fe4000bf06070 */
[----:B------:R-:W-:Y:S02]  /*1950*/  ULEA UR4, UR21, UR13, 0x3 ;  /* 0x0000000d15047291 */ /* 0x000fe4000f8e18ff */
[----:B------:R-:W-:Y:S02]  /*1960*/  USHF.L.U32 UR35, UR26, 0x6, URZ ;  /* 0x000000061a237899 */ /* 0x000fe400080006ff */
[----:B------:R-:W-:Y:S01]  /*1970*/  ULEA UR19, UR27, UR48, 0x6 ;  /* 0x000000301b137291 */ /* 0x000fe2000f8e30ff */
[----:B------:R-:W-:-:S04]  /*1980*/  UMOV UR14, URZ ;  /* 0x000000ff000e7c82 */ /* 0x000fc80008000000 */
[----:B------:R2:W3:Y:S01]  /*1990*/  SYNCS.PHASECHK.TRANS64.TRYWAIT P0, [UR4+0x30], R0 ;  /* 0x00003000ff0075a7 */ /* 0x0004e20008001104 */
[----:B------:R-:W-:Y:S06]  /*19a0*/  BRA.U !UP0, `(.L_x_25) ;  /* 0x0000000108f07547 */ /* 0x000fec000b800000 */
[----:B------:R-:W-:Y:S01]  /*19b0*/  UMOV UR15, URZ ;  /* 0x000000ff000f7c82 */ /* 0x000fe20008000000 */
[----:B------:R-:W-:-:S05]  /*19c0*/  UMOV UR4, UR21 ;  /* 0x0000001500047c82 */ /* 0x000fca0008000000 */
.L_x_31:
[----:B------:R-:W-:Y:S01]  /*19d0*/  ULEA UR33, UR4, UR13, 0x3 ;  /* 0x0000000d04217291 */ /* 0x000fe2000f8e18ff */
[----:B---3--:R-:W-:Y:S01]  /*19e0*/  @!P3 MOV R2, 0x8000 ;  /* 0x000080000002b802 */ /* 0x008fe20000000f00 */
[----:B-1-3--:R-:W-:Y:S10]  /*19f0*/  @P0 BRA `(.L_x_26) ;  /* 0x00000000000c0947 */ /* 0x00aff40003800000 */
[----:B------:R-:W-:-:S04]  /*1a00*/  SHF.L.U32 R3, R12, 0x1f, RZ ;  /* 0x0000001f0c037819 */ /* 0x000fc800000006ff */
[----:B------:R-:W3:Y:S02]  /*1a10*/  SYNCS.PHASECHK.TRANS64.TRYWAIT P0, [UR33+0x30], R3 ;  /* 0x00003003ff0075a7 */ /* 0x000ee40008001121 */
[----:B---3--:R-:W-:Y:S05]  /*1a20*/  @!P0 BRA `(.L_x_27) ;  /* 0x0000006000188947 */ /* 0x008fea0003800000 */
.L_x_26:
[----:B------:R3:W-:Y:S01]  /*1a30*/  @!P3 SYNCS.ARRIVE.TRANS64 RZ, [UR33], R2 ;  /* 0x00000002ffffb9a7 */ /* 0x0007e20008000021 */
[----:B------:R-:W-:-:S04]  /*1a40*/  ULOP3.LUT UR5, UR29, 0x2, URZ, 0xfc, !UPT ;  /* 0x000000021d057892 */ /* 0x000fc8000f8efcff */
[----:B------:R-:W-:-:S09]  /*1a50*/  UISETP.NE.AND UP0, UPT, UR5, 0x2, UPT ;  /* 0x000000020500788c */ /* 0x000fd2000bf05270 */
[----:B------:R-:W-:Y:S05]  /*1a60*/  BRA.U UP0, `(.L_x_28) ;  /* 0x0000000100047547 */ /* 0x000fea000b800000 */
[----:B-1----:R-:W-:Y:S05]  /*1a70*/  BPT.TRAP 0x1 ;  /* 0x000000040000795c */ /* 0x002fea0000300000 */
.L_x_28:
[----:B------:R-:W-:Y:S04]  /*1a80*/  BSSY.RECONVERGENT B0, `(.L_x_29) ;  /* 0x0000003000007945 */ /* 0x000fe80003800200 */
[----:B------:R-:W-:Y:S05]  /*1a90*/  @P2 BRA `(.L_x_30) ;  /* 0x0000000000042947 */ /* 0x000fea0003800000 */
[----:B-1----:R-:W-:Y:S05]  /*1aa0*/  BPT.TRAP 0x1 ;  /* 0x000000040000795c */ /* 0x002fea0000300000 */
.L_x_30:
[----:B-1----:R-:W-:Y:S05]  /*1ab0*/  BSYNC.RECONVERGENT B0 ;  /* 0x0000000000007941 */ /* 0x002fea0003800200 */
.L_x_29:
[----:B------:R-:W-:Y:S02]  /*1ac0*/  UIADD3 UR5, UPT, UPT, UR4, 0x1, URZ ;  /* 0x0000000104057890 */ /* 0x000fe4000fffe0ff */
[----:B------:R-:W-:Y:S02]  /*1ad0*/  ULEA UR24, UR4, UR13, 0xe ;  /* 0x0000000d04187291 */ /* 0x000fe4000f8e70ff */
[----:B------:R-:W-:Y:S02]  /*1ae0*/  UISETP.NE.AND UP0, UPT, UR5, 0x6, UPT ;  /* 0x000000060500788c */ /* 0x000fe4000bf05270 */
[----:B------:R-:W-:Y:S02]  /*1af0*/  ULEA UR8, UR4, UR23, 0xd ;  /* 0x0000001704087291 */ /* 0x000fe4000f8e68ff */
[----:B------:R-:W-:Y:S02]  /*1b00*/  USEL UR6, URZ, 0x1, UP0 ;  /* 0x00000001ff067887 */ /* 0x000fe40008000000 */
[----:B------:R-:W-:-:S02]  /*1b10*/  USEL UR21, UR5, URZ, UP0 ;  /* 0x000000ff05157287 */ /* 0x000fc40008000000 */
[----:B------:R-:W-:Y:S02]  /*1b20*/  UIADD3 UR4, UP0, UPT, UR38, 0x180, URZ ;  /* 0x0000018026047890 */ /* 0x000fe4000ff1e0ff */
[----:B------:R-:W-:Y:S01]  /*1b30*/  ULEA UR5, UR21, UR13, 0x3 ;  /* 0x0000000d15057291 */ /* 0x000fe2000f8e18ff */
[----:B------:R-:W-:Y:S01]  /*1b40*/  LOP3.LUT R12, R12, UR6, RZ, 0x3c, !PT ;  /* 0x000000060c0c7c12 */ /* 0x000fe2000f8e3cff */
[----:B------:R-:W-:Y:S02]  /*1b50*/  USHF.L.U32 UR34, UR15, 0x7, URZ ;  /* 0x000000070f227899 */ /* 0x000fe400080006ff */
[----:B------:R-:W-:Y:S01]  /*1b60*/  UIADD3 UR15, UPT, UPT, UR15, 0x1, URZ ;  /* 0x000000010f0f7890 */ /* 0x000fe2000fffe0ff */
[----:B--2---:R-:W-:Y:S01]  /*1b70*/  SHF.L.U32 R0, R12, 0x1f, RZ ;  /* 0x0000001f0c007819 */ /* 0x004fe200000006ff */
[----:B------:R-:W-:Y:S02]  /*1b80*/  UIADD3 UR6, UP1, UPT, UR38, 0x80, URZ ;  /* 0x0000008026067890 */ /* 0x000fe4000ff3e0ff */
[----:B------:R-:W-:Y:S01]  /*1b90*/  ULEA UR8, UR8, UR13, 0x1 ;  /* 0x0000000d08087291 */ /* 0x000fe2000f8e08ff */
[----:B------:R4:W1:Y:S01]  /*1ba0*/  SYNCS.PHASECHK.TRANS64.TRYWAIT P0, [UR5+0x30], R0 ;  /* 0x00003000ff0075a7 */ /* 0x0008620008001105 */
[----:B------:R-:W-:-:S02]  /*1bb0*/  UIADD3.X UR5, UPT, UPT, URZ, UR39, URZ, UP0, !UPT ;  /* 0x00000027ff057290 */ /* 0x000fc400087fe4ff */
[----:B------:R-:W-:Y:S02]  /*1bc0*/  UISETP.NE.AND UP0, UPT, UR15, UR22, UPT ;  /* 0x000000160f00728c */ /* 0x000fe4000bf05270 */
[----:B------:R-:W-:Y:S02]  /*1bd0*/  UIADD3.X UR7, UPT, UPT, URZ, UR39, URZ, UP1, !UPT ;  /* 0x00000027ff077290 */ /* 0x000fe40008ffe4ff */
[----:B------:R-:W-:Y:S02]  /*1be0*/  UIADD3 UR32, UPT, UPT, UR24, 0x3400, URZ ;  /* 0x0000340018207890 */ /* 0x000fe4000fffe0ff */
[----:B------:R-:W-:Y:S02]  /*1bf0*/  UIADD3 UR26, UPT, UPT, UR34, 0x40, URZ ;  /* 0x00000040221a7890 */ /* 0x000fe4000fffe0ff */
[----:B------:R-:W-:Y:S02]  /*1c00*/  UIADD3 UR24, UPT, UPT, UR24, 0x5400, URZ ;  /* 0x0000540018187890 */ /* 0x000fe4000fffe0ff */
[----:B------:R-:W-:-:S02]  /*1c10*/  UIADD3 UR16, UPT, UPT, UR8, 0x1b400, URZ ;  /* 0x0001b40008107890 */ /* 0x000fc4000fffe0ff */
[----:B------:R-:W-:Y:S01]  /*1c20*/  UIADD3 UR8, UPT, UPT, UR8, 0x1d400, URZ ;  /* 0x0001d40008087890 */ /* 0x000fe2000fffe0ff */
[----:B------:R-:W-:Y:S01]  /*1c30*/  UMOV UR30, 0x0 ;  /* 0x00000000001e7882 */ /* 0x000fe20000000000 */
[----:B------:R-:W-:Y:S01]  /*1c40*/  UMOV UR31, 0x10000000 ;  /* 0x10000000001f7882 */ /* 0x000fe20000000000 */
[----:B------:R-:W-:Y:S01]  /*1c50*/  UMOV UR25, UR33 ;  /* 0x0000002100197c82 */ /* 0x000fe20008000000 */
[----:B------:R-:W-:Y:S01]  /*1c60*/  UMOV UR27, UR35 ;  /* 0x00000023001b7c82 */ /* 0x000fe20008000000 */
[----:B------:R-:W-:Y:S01]  /*1c70*/  UMOV UR28, UR36 ;  /* 0x00000024001c7c82 */ /* 0x000fe20008000000 */
[----:B------:R-:W-:Y:S01]  /*1c80*/  UMOV UR14, 0x30000 ;  /* 0x00030000000e7882 */ /* 0x000fe20000000000 */
[----:B------:R-:W-:Y:S01]  /*1c90*/  UMOV UR17, UR33 ;  /* 0x0000002100117c82 */ /* 0x000fe20008000000 */
[----:B------:R-:W-:Y:S01]  /*1ca0*/  UMOV UR20, UR36 ;  /* 0x0000002400147c82 */ /* 0x000fe20008000000 */
[----:B------:R-:W-:Y:S01]  /*1cb0*/  UMOV UR18, UR34 ;  /* 0x0000002200127c82 */ /* 0x000fe20008000000 */
[----:B------:R-:W-:Y:S01]  /*1cc0*/  UTMALDG.3D [UR32], [UR6], desc[UR30] ;  /* 0x00001e20060075b4 */ /* 0x000fe20008011000 */
[----:B------:R-:W-:Y:S01]  /*1cd0*/  UMOV UR11, UR19 ;  /* 0x00000013000b7c82 */ /* 0x000fe20008000000 */
[----:B------:R-:W-:Y:S01]  /*1ce0*/  UMOV UR12, UR36 ;  /* 0x00000024000c7c82 */ /* 0x000fe20008000000 */
[----:B------:R-:W-:Y:S01]  /*1cf0*/  UMOV UR9, UR33 ;  /* 0x0000002100097c82 */ /* 0x000fe20008000000 */
[----:B------:R-:W-:Y:S01]  /*1d00*/  UMOV UR10, UR26 ;  /* 0x0000001a000a7c82 */ /* 0x000fe20008000000 */
[----:B------:R-:W-:Y:S01]  /*1d10*/  UTMALDG.3D [UR24], [UR6], desc[UR30] ;  /* 0x00001e18060075b4 */ /* 0x000fe20008011000 */
[----:B------:R-:W-:Y:S01]  /*1d20*/  UTMALDG.3D.MULTICAST [UR16], [UR4], UR14, desc[UR30] ;  /* 0x00001e10040073b4 */ /* 0x000fe2000801180e */
[----:B------:R2:W-:Y:S02]  /*1d30*/  UTMALDG.3D.MULTICAST [UR8], [UR4], UR14, desc[UR30] ;  /* 0x00001e08040073b4 */ /* 0x0005e4000801180e */
[----:B--2---:R-:W-:Y:S01]  /*1d40*/  UMOV UR14, UR22 ;  /* 0x00000016000e7c82 */ /* 0x004fe20008000000 */
[----:B------:R-:W-:Y:S01]  /*1d50*/  UMOV UR4, UR21 ;  /* 0x0000001500047c82 */ /* 0x000fe20008000000 */
[----:B----4-:R-:W-:Y:S05]  /*1d60*/  BRA.U UP0, `(.L_x_31) ;  /* 0xfffffffd00187547 */ /* 0x010fea000b83ffff */
.L_x_25:
[----:B------:R-:W-:Y:S01]  /*1d70*/  ULEA UR4, UR21, UR13, 0x3 ;  /* 0x0000000d15047291 */ /* 0x000fe2000f8e18ff */
[----:B--2---:R-:W-:Y:S01]  /*1d80*/  SHF.L.U32 R0, R12, 0x1f, RZ ;  /* 0x0000001f0c007819 */ /* 0x004fe200000006ff */
[----:B------:R-:W-:Y:S01]  /*1d90*/  @!P1 SYNCS.ARRIVE.TRANS64.A1T0 RZ, [UR13+0x98], RZ ;  /* 0x000098ffffff99a7 */ /* 0x000fe2000810000d */
[----:B------:R-:W-:-:S06]  /*1da0*/  UISETP.GT.AND UP0, UPT, UR46, UR45, UPT ;  /* 0x0000002d2e00728c */ /* 0x000fcc000bf04270 */
[----:B-1-3--:R1:W2:Y:S03]  /*1db0*/  SYNCS.PHASECHK.TRANS64.TRYWAIT P0, [UR4+0x30], R0 ;  /* 0x00003000ff0075a7 */ /* 0x00a2a60008001104 */
[----:B------:R-:W-:Y:S05]  /*1dc0*/  BRA.U !UP0, `(.L_x_32) ;  /* 0x0000000108ec7547 */ /* 0x000fea000b800000 */
[----:B------:R-:W-:Y:S01]  /*1dd0*/  UIADD3 UR15, UPT, UPT, UR47, UR14, URZ ;  /* 0x0000000e2f0f7290 */ /* 0x000fe2000fffe0ff */
[----:B------:R-:W-:-:S11]  /*1de0*/  UMOV UR4, UR21 ;  /* 0x0000001500047c82 */ /* 0x000fd60008000000 */
.L_x_38:
[----:B------:R-:W-:Y:S01]  /*1df0*/  ULEA UR33, UR4, UR13, 0x3 ;  /* 0x0000000d04217291 */ /* 0x000fe2000f8e18ff */
[----:B--2---:R-:W-:Y:S01]  /*1e00*/  @!P3 MOV R2, 0x8000 ;  /* 0x000080000002b802 */ /* 0x004fe20000000f00 */
[----:B--2-4-:R-:W-:Y:S10]  /*1e10*/  @P0 BRA `(.L_x_33) ;  /* 0x00000000000c0947 */ /* 0x014ff40003800000 */
[----:B------:R-:W-:-:S04]  /*1e20*/  SHF.L.U32 R3, R12, 0x1f, RZ ;  /* 0x0000001f0c037819 */ /* 0x000fc800000006ff */
[----:B------:R-:W2:Y:S02]  /*1e30*/  SYNCS.PHASECHK.TRANS64.TRYWAIT P0, [UR33+0x30], R3 ;  /* 0x00003003ff0075a7 */ /* 0x000ea40008001121 */
[----:B--2---:R-:W-:Y:S05]  /*1e40*/  @!P0 BRA `(.L_x_34) ;  /* 0x0000005c00288947 */ /* 0x004fea0003800000 */
.L_x_33:
[----:B------:R2:W-:Y:S01]  /*1e50*/  @!P3 SYNCS.ARRIVE.TRANS64 RZ, [UR33], R2 ;  /* 0x00000002ffffb9a7 */ /* 0x0005e20008000021 */
[----:B------:R-:W-:-:S04]  /*1e60*/  ULOP3.LUT UR5, UR29, 0x2, URZ, 0xfc, !UPT ;  /* 0x000000021d057892 */ /* 0x000fc8000f8efcff */
[----:B------:R-:W-:-:S09]  /*1e70*/  UISETP.NE.AND UP0, UPT, UR5, 0x2, UPT ;  /* 0x000000020500788c */ /* 0x000fd2000bf05270 */
[----:B------:R-:W-:Y:S05]  /*1e80*/  BRA.U UP0, `(.L_x_35) ;  /* 0x0000000100047547 */ /* 0x000fea000b800000 */
[----:B------:R-:W-:Y:S05]  /*1e90*/  BPT.TRAP 0x1 ;  /* 0x000000040000795c */ /* 0x000fea0000300000 */
.L_x_35:
[----:B------:R-:W-:Y:S04]  /*1ea0*/  BSSY.RECONVERGENT B0, `(.L_x_36) ;  /* 0x0000003000007945 */ /* 0x000fe80003800200 */
[----:B------:R-:W-:Y:S05]  /*1eb0*/  @P2 BRA `(.L_x_37) ;  /* 0x0000000000042947 */ /* 0x000fea0003800000 */
[----:B------:R-:W-:Y:S05]  /*1ec0*/  BPT.TRAP 0x1 ;  /* 0x000000040000795c */ /* 0x000fea0000300000 */
.L_x_37:
[----:B------:R-:W-:Y:S05]  /*1ed0*/  BSYNC.RECONVERGENT B0 ;  /* 0x0000000000007941 */ /* 0x000fea0003800200 */
.L_x_36:
        /* <DEDUP_REMOVED lines=11> */
[----:B-1----:R-:W-:Y:S01]  /*1f90*/  SHF.L.U32 R0, R12, 0x1f, RZ ;  /* 0x0000001f0c007819 */ /* 0x002fe200000006ff */
[----:B------:R-:W-:Y:S02]  /*1fa0*/  UIADD3 UR6, UP1, UPT, UR38, 0x80, URZ ;  /* 0x0000008026067890 */ /* 0x000fe4000ff3e0ff */
[----:B------:R-:W-:Y:S01]  /*1fb0*/  ULEA UR8, UR8, UR13, 0x1 ;  /* 0x0000000d08087291 */ /* 0x000fe2000f8e08ff */
[----:B------:R3:W4:Y:S01]  /*1fc0*/  SYNCS.PHASECHK.TRANS64.TRYWAIT P0, [UR5+0x30], R0 ;  /* 0x00003000ff0075a7 */ /* 0x0007220008001105 */
        /* <DEDUP_REMOVED lines=16> */
[----:B------:R-:W-:Y:S01]  /*20d0*/  UTMALDG.3D [UR32], [UR6], desc[UR30] ;  /* 0x00001e20060075b4 */ /* 0x000fe20008011000 */
[----:B------:R-:W-:Y:S01]  /*20e0*/  UMOV UR18, UR34 ;  /* 0x0000002200127c82 */ /* 0x000fe20008000000 */
[----:B------:R-:W-:Y:S01]  /*20f0*/  UMOV UR11, UR19 ;  /* 0x00000013000b7c82 */ /* 0x000fe20008000000 */
[----:B------:R-:W-:Y:S01]  /*2100*/  UMOV UR12, UR36 ;  /* 0x00000024000c7c82 */ /* 0x000fe20008000000 */
[----:B------:R-:W-:Y:S01]  /*2110*/  UMOV UR9, UR33 ;  /* 0x0000002100097c82 */ /* 0x000fe20008000000 */
[----:B------:R-:W-:Y:S01]  /*2120*/  UMOV UR10, UR26 ;  /* 0x0000001a000a7c82 */ /* 0x000fe20008000000 */
[----:B------:R-:W-:Y:S01]  /*2130*/  UTMALDG.3D [UR24], [UR6], desc[UR30] ;  /* 0x00001e18060075b4 */ /* 0x000fe20008011000 */
[----:B------:R-:W-:Y:S01]  /*2140*/  UTMALDG.3D.MULTICAST [UR16], [UR4], UR37, desc[UR30] ;  /* 0x00001e10040073b4 */ /* 0x000fe20008011825 */
[----:B------:R1:W-:Y:S02]  /*2150*/  UTMALDG.3D.MULTICAST [UR8], [UR4], UR37, desc[UR30] ;  /* 0x00001e08040073b4 */ /* 0x0003e40008011825 */
[----:B-1----:R-:W-:Y:S01]  /*2160*/  UMOV UR4, UR21 ;  /* 0x0000001500047c82 */ /* 0x002fe20008000000 */
[----:B---3--:R-:W-:Y:S05]  /*2170*/  BRA.U UP0, `(.L_x_38) ;  /* 0xfffffffd001c7547 */ /* 0x008fea000b83ffff */
.L_x_32:
[C---:B------:R-:W-:Y:S01]  /*2180*/  LEA R3, R11.reuse, UR13, 0x3 ;  /* 0x0000000d0b037c11 */ /* 0x040fe2000f8e18ff */
[----:B------:R-:W-:Y:S01]  /*2190*/  NOP ;  /* 0x0000000000007918 */ /* 0x000fe20000000000 */
[----:B-1----:R-:W-:Y:S02]  /*21a0*/  SHF.L.U32 R0, R10, 0x1f, RZ ;  /* 0x0000001f0a007819 */ /* 0x002fe400000006ff */
[----:B------:R-:W-:Y:S02]  /*21b0*/  LEA R4, R11, UR13, 0x4 ;  /* 0x0000000d0b047c11 */ /* 0x000fe4000f8e20ff */
[----:B--2-4-:R-:W1:Y:S02]  /*21c0*/  SYNCS.PHASECHK.TRANS64.TRYWAIT P0, [R3+URZ+0xa0], R0 ;  /* 0x0000a000030075a7 */ /* 0x014e6400080011ff */
[----:B-1----:R-:W-:Y:S05]  /*21d0*/  @!P0 BRA `(.L_x_39) ;  /* 0x00000058005c8947 */ /* 0x002fea0003800000 */
.L_x_127:
[----:B------:R-:W2:Y:S01]  /*21e0*/  LDS.128 R4, [R4+0x130] ;  /* 0x0001300004047984 */ /* 0x000ea20000000c00 */
[----:B------:R-:W-:Y:S01]  /*21f0*/  UISETP.GE.AND UP0, UPT, UR42, 0x1, UPT ;  /* 0x000000012a00788c */ /* 0x000fe2000bf06270 */
[----:B------:R-:W-:Y:S01]  /*2200*/  @!PT LDS RZ, [RZ] ;  /* 0x00000000fffff984 */ /* 0x000fe20000000800 */
[----:B------:R-:W-:Y:S01]  /*2210*/  @!PT LDS RZ, [RZ] ;  /* 0x00000000fffff984 */ /* 0x000fe20000000800 */
[----:B------:R-:W-:Y:S01]  /*2220*/  @!PT LDS RZ, [RZ] ;  /* 0x00000000fffff984 */ /* 0x000fe20000000800 */
[----:B------:R-:W-:Y:S01]  /*2230*/  @!PT LDS RZ, [RZ] ;  /* 0x00000000fffff984 */ /* 0x000fe20000000800 */
[----:B------:R3:W-:Y:S06]  /*2240*/  MEMBAR.ALL.CTA ;  /* 0x0000000000007992 */ /* 0x0007ec0000008000 */
[----:B---3--:R-:W3:Y:S01]  /*2250*/  FENCE.VIEW.ASYNC.S ;  /* 0x00000000000073c6 */ /* 0x008ee20000000000 */
[----:B--2---:R-:W-:-:S13]  /*2260*/  LOP3.LUT P0, RZ, R6, 0x1, RZ, 0xc0, !PT ;  /* 0x0000000106ff7812 */ /* 0x004fda000780c0ff */
[----:B---3--:R-:W-:Y:S01]  /*2270*/  VOTEU.ANY UP1, P0 ;  /* 0x0000000000ff7886 */ /* 0x008fe20000020100 */
[----:B------:R-:W-:-:S13]  /*2280*/  PLOP3.LUT P0, PT, PT, PT, UP1, 0x80, 0x8 ;  /* 0x000000000008781c */ /* 0x000fda0003f0f018 */
[----:B-1----:R-:W-:Y:S02]  /*2290*/  @P0 LOP3.LUT R0, R5, 0xffff, RZ, 0xc0, !PT ;  /* 0x0000ffff05000812 */ /* 0x002fe400078ec0ff */
[----:B------:R-:W-:Y:S02]  /*22a0*/  @P0 MOV R2, R4 ;  /* 0x0000000400020202 */ /* 0x000fe40000000f00 */
[----:B------:R-:W-:Y:S01]  /*22b0*/  @P0 R2UR UR5, R0 ;  /* 0x00000000000502ca */ /* 0x000fe200000e0000 */
[----:B------:R-:W-:Y:S01]  /*22c0*/  VIADD R0, R3, 0xb0 ;  /* 0x000000b003007836 */ /* 0x000fe20000000000 */
[----:B------:R-:W-:Y:S02]  /*22d0*/  @P0 SHF.R.U32.HI R4, RZ, 0x10, R5 ;  /* 0x00000010ff040819 */ /* 0x000fe40000011605 */
[----:B------:R-:W-:Y:S02]  /*22e0*/  @P0 R2UR UR6, R2 ;  /* 0x00000000020602ca */ /* 0x000fe400000e0000 */
[----:B------:R-:W-:-:S02]  /*22f0*/  PRMT R0, RZ, 0x654, R0 ;  /* 0x00000654ff007816 */ /* 0x000fc40000000000 */
[----:B------:R-:W-:Y:S02]  /*2300*/  @P0 R2UR UR4, R4 ;  /* 0x00000000040402ca */ /* 0x000fe400000e0000 */
[----:B------:R1:W-:Y:S03]  /*2310*/  SYNCS.ARRIVE.TRANS64.RED.A1T0 RZ, [R0+URZ], RZ ;  /* 0x000000ff00ff79a7 */ /* 0x0003e600081004ff */
[----:B------:R-:W-:-:S04]  /*2320*/  @UP1 UMOV UR40, UR5 ;  /* 0x0000000500281c82 */ /* 0x000fc80008000000 */
[----:B------:R-:W-:-:S04]  /*2330*/  @UP1 UMOV UR41, UR6 ;  /* 0x0000000600291c82 */ /* 0x000fc80008000000 */
[----:B------:R-:W-:Y:S01]  /*2340*/  @UP1 UMOV UR36, UR4 ;  /* 0x0000000400241c82 */ /* 0x000fe20008000000 */
[----:B------:R-:W-:Y:S05]  /*2350*/  BRA.U !UP0, `(.L_x_40) ;  /* 0x0000000108d47547 */ /* 0x000fea000b800000 */
[----:B------:R-:W2:Y:S01]  /*2360*/  LDCU.128 UR16, c[0x0][0xb10] ;  /* 0x00016200ff1077ac */ /* 0x000ea20008000c00 */
[----:B------:R-:W3:Y:S01]  /*2370*/  LDCU UR12, c[0x0][0xb20] ;  /* 0x00016400ff0c77ac */ /* 0x000ee20008000800 */
[----:B------:R-:W4:Y:S01]  /*2380*/  LDCU UR20, c[0x0][0xb0c] ;  /* 0x00016180ff1477ac */ /* 0x000f220008000800 */
[----:B------:R-:W1:Y:S01]  /*2390*/  LDCU.64 UR8, c[0x0][0xb28] ;  /* 0x00016500ff0877ac */ /* 0x000e620008000a00 */
[----:B------:R-:W-:Y:S02]  /*23a0*/  UISETP.NE.AND UP3, UPT, UR42, 0x1, UPT ;  /* 0x000000012a00788c */ /* 0x000fe4000bf65270 */
[----:B--2---:R-:W-:Y:S02]  /*23b0*/  UIMAD.WIDE.U32 UR6, UR43, UR19, URZ ;  /* 0x000000132b0672a5 */ /* 0x004fe4000f8e00ff */
[----:B------:R-:W-:Y:S02]  /*23c0*/  UIMAD.WIDE.U32 UR4, UR44, UR16, URZ ;  /* 0x000000102c0472a5 */ /* 0x000fe4000f8e00ff */
[----:B------:R-:W-:-:S02]  /*23d0*/  UISETP.NE.AND UP0, UPT, UR18, 0x1, UPT ;  /* 0x000000011200788c */ /* 0x000fc4000bf05270 */
[----:B------:R-:W-:Y:S01]  /*23e0*/  UIMAD.WIDE.U32 UR24, UR40, UR19, URZ ;  /* 0x00000013281872a5 */ /* 0x000fe2000f8e00ff */
[----:B------:R-:W-:Y:S02]  /*23f0*/  UMOV UR6, UR7 ;  /* 0x0000000700067c82 */ /* 0x000fe40008000000 */
[----:B------:R-:W-:Y:S01]  /*2400*/  UMOV UR4, UR5 ;  /* 0x0000000500047c82 */ /* 0x000fe20008000000 */
[----:B---3--:R-:W-:Y:S02]  /*2410*/  USHF.R.U32.HI UR6, URZ, UR12, UR6 ;  /* 0x0000000cff067299 */ /* 0x008fe40008011606 */
[----:B----4-:R-:W-:Y:S02]  /*2420*/  UISETP.NE.AND UP2, UPT, UR20, 0x1, UPT ;  /* 0x000000011400788c */ /* 0x010fe4000bf45270 */
[----:B------:R-:W-:Y:S02]  /*2430*/  USHF.R.U32.HI UR4, URZ, UR17, UR4 ;  /* 0x00000011ff047299 */ /* 0x000fe40008011604 */
[----:B------:R-:W-:-:S02]  /*2440*/  USEL UR5, UR43, UR6, !UP0 ;  /* 0x000000062b057287 */ /* 0x000fc4000c000000 */
[----:B------:R-:W-:Y:S02]  /*2450*/  USEL UR6, UR44, UR4, !UP2 ;  /* 0x000000042c067287 */ /* 0x000fe4000d000000 */
[----:B-1----:R-:W-:Y:S01]  /*2460*/  UIMAD.WIDE.U32 UR10, UR5, UR8, URZ ;  /* 0x00000008050a72a5 */ /* 0x002fe2000f8e00ff */
[----:B------:R-:W-:Y:S01]  /*2470*/  UMOV UR4, UR25 ;  /* 0x0000001900047c82 */ /* 0x000fe20008000000 */
[----:B------:R-:W-:Y:S02]  /*2480*/  UIMAD.WIDE.U32 UR14, UR41, UR16, URZ ;  /* 0x00000010290e72a5 */ /* 0x000fe4000f8e00ff */
[----:B------:R-:W-:-:S03]  /*2490*/  UIMAD.WIDE.U32 UR24, UR6, UR8, URZ ;  /* 0x00000008061872a5 */ /* 0x000fc6000f8e00ff */
[----:B------:R-:W-:Y:S01]  /*24a0*/  UMOV UR10, UR11 ;  /* 0x0000000b000a7c82 */ /* 0x000fe20008000000 */
[----:B------:R-:W-:Y:S02]  /*24b0*/  USHF.R.U32.HI UR4, URZ, UR12, UR4 ;  /* 0x0000000cff047299 */ /* 0x000fe40008011604 */
[----:B------:R-:W-:Y:S01]  /*24c0*/  @UP3 USHF.R.U32.HI UR5, URZ, UR9, UR10 ;  /* 0x00000009ff053299 */ /* 0x000fe2000801160a */
[----:B------:R-:W-:Y:S01]  /*24d0*/  UMOV UR14, UR15 ;  /* 0x0000000f000e7c82 */ /* 0x000fe20008000000 */
[----:B------:R-:W-:Y:S01]  /*24e0*/  UMOV UR24, UR25 ;  /* 0x0000001900187c82 */ /* 0x000fe20008000000 */
[----:B------:R-:W-:Y:S02]  /*24f0*/  USHF.R.U32.HI UR17, URZ, UR17, UR14 ;  /* 0x00000011ff117299 */ /* 0x000fe4000801160e */
[----:B------:R-:W-:Y:S02]  /*2500*/  USEL UR4, UR40, UR4, !UP0 ;  /* 0x0000000428047287 */ /* 0x000fe4000c000000 */
[----:B------:R-:W-:-:S02]  /*2510*/  @UP3 USHF.R.U32.HI UR6, URZ, UR9, UR24 ;  /* 0x00000009ff063299 */ /* 0x000fc40008011618 */
[----:B------:R-:W-:Y:S02]  /*2520*/  UIMAD UR7, UR42, UR5, URZ ;  /* 0x000000052a0772a4 */ /* 0x000fe4000f8e02ff */
[----:B------:R-:W-:Y:S02]  /*2530*/  USEL UR5, UR41, UR17, !UP2 ;  /* 0x0000001129057287 */ /* 0x000fe4000d000000 */
[----:B------:R-:W-:Y:S02]  /*2540*/  UIMAD UR10, UR42, UR6, URZ ;  /* 0x000000062a0a72a4 */ /* 0x000fe4000f8e02ff */
[----:B------:R-:W-:Y:S02]  /*2550*/  UISETP.GE.AND UP0, UPT, UR4, UR7, UPT ;  /* 0x000000070400728c */ /* 0x000fe4000bf06270 */
[----:B------:R-:W-:Y:S02]  /*2560*/  UIMAD.WIDE.U32 UR14, UR4, UR8, URZ ;  /* 0x00000008040e72a5 */ /* 0x000fe4000f8e00ff */
[----:B------:R-:W-:-:S02]  /*2570*/  UISETP.GE.OR UP0, UPT, UR5, UR10, UP0 ;  /* 0x0000000a0500728c */ /* 0x000fc40008706670 */
[----:B------:R-:W-:Y:S02]  /*2580*/  UIMAD.WIDE.U32 UR10, UR5, UR8, URZ ;  /* 0x00000008050a72a5 */ /* 0x000fe4000f8e00ff */
[----:B------:R-:W-:Y:S01]  /*2590*/  UIADD3 UR12, UPT, UPT, -UR4, URZ, URZ ;  /* 0x000000ff040c7290 */ /* 0x000fe2000fffe1ff */
[----:B------:R-:W-:Y:S01]  /*25a0*/  UMOV UR8, UR15 ;  /* 0x0000000f00087c82 */ /* 0x000fe20008000000 */
[----:B------:R-:W-:Y:S02]  /*25b0*/  UIADD3 UR10, UPT, UPT, -UR5, URZ, URZ ;  /* 0x000000ff050a7290 */ /* 0x000fe4000fffe1ff */
[----:B------:R-:W-:-:S03]  /*25c0*/  USHF.R.U32.HI UR8, URZ, UR9, UR8 ;  /* 0x00000009ff087299 */ /* 0x000fc60008011608 */
[----:B------:R-:W-:Y:S01]  /*25d0*/  @!UP0 UMOV UR7, UR11 ;  /* 0x0000000b00078c82 */ /* 0x000fe20008000000 */
[----:B------:R-:W-:Y:S02]  /*25e0*/  UIMAD UR12, UR18, UR12, UR40 ;  /* 0x0000000c120c72a4 */ /* 0x000fe4000f8e0228 */
[----:B------:R-:W-:Y:S02]  /*25f0*/  USEL UR8, UR4, UR8, !UP3 ;  /* 0x0000000804087287 */ /* 0x000fe4000d800000 */
[----:B------:R-:W-:Y:S02]  /*2600*/  @!UP0 USHF.R.U32.HI UR7, URZ, UR9, UR7 ;  /* 0x00000009ff078299 */ /* 0x000fe40008011607 */
[----:B------:R-:W-:Y:S02]  /*2610*/  UIADD3 UR9, UPT, UPT, -UR8, URZ, URZ ;  /* 0x000000ff08097290 */ /* 0x000fe4000fffe1ff */
[----:B------:R-:W-:Y:S02]  /*2620*/  @!UP0 USEL UR7, UR5, UR7, !UP3 ;  /* 0x0000000705078287 */ /* 0x000fe4000d800000 */
[----:B------:R-:W-:-:S02]  /*2630*/  UIMAD UR9, UR42, UR9, UR4 ;  /* 0x000000092a0972a4 */ /* 0x000fc4000f8e0204 */
[----:B------:R-:W-:Y:S02]  /*2640*/  @!UP0 UIADD3 UR8, UPT, UPT, UR8, -UR7, URZ ;  /* 0x8000000708088290 */ /* 0x000fe4000fffe0ff */
[----:B------:R-:W-:Y:S02]  /*2650*/  @!UP0 UIMAD UR7, UR9, UR6, UR7 ;  /* 0x00000006090782a4 */ /* 0x000fe4000f8e0207 */
[----:B------:R-:W-:Y:S02]  /*2660*/  @!UP0 UIMAD UR4, UR42, UR8, UR5 ;  /* 0x000000082a0482a4 */ /* 0x000fe4000f8e0205 */
[----:B------:R-:W-:Y:S02]  /*2670*/  UIMAD UR6, UR20, UR10, UR41 ;  /* 0x0000000a140672a4 */ /* 0x000fe4000f8e0229 */
[----:B------:R-:W-:Y:S01]  /*2680*/  UIMAD UR40, UR4, UR18, UR12 ;  /* 0x00000012042872a4 */ /* 0x000fe2000f8e020c */
[----:B------:R-:W-:Y:S02]  /*2690*/  @!UP0 UMOV UR5, UR7 ;  /* 0x0000000700058c82 */ /* 0x000fe40008000000 */
[----:B------:R-:W-:-:S12]  /*26a0*/  UIMAD UR41, UR5, UR20, UR6 ;  /* 0x00000014052972a4 */ /* 0x000fd8000f8e0206 */
.L_x_40:
[----:B------:R-:W2:Y:S02]  /*26b0*/  LDCU UR4, c[0x0][0xb30] ;  /* 0x00016600ff0477ac */ /* 0x000ea40008000800 */
[----:B--2---:R-:W-:-:S09]  /*26c0*/  UISETP.NE.AND UP0, UPT, UR4, 0x1, UPT ;  /* 0x000000010400788c */ /* 0x004fd2000bf05270 */
[----:B------:R-:W-:Y:S05]  /*26d0*/  BRA.U UP0, `(.L_x_41) ;  /* 0x0000000100447547 */ /* 0x000fea000b800000 */
[----:B------:R-:W2:Y:S01]  /*26e0*/  LDCU.128 UR8, c[0x0][0xb10] ;  /* 0x00016200ff0877ac */ /* 0x000ea20008000c00 */
[----:B------:R-:W3:Y:S01]  /*26f0*/  LDCU UR12, c[0x0][0xb0c] ;  /* 0x00016180ff0c77ac */ /* 0x000ee20008000800 */
[----:B------:R-:W4:Y:S01]  /*2700*/  LDCU UR14, c[0x0][0xb20] ;  /* 0x00016400ff0e77ac */ /* 0x000f220008000800 */
[----:B--2---:R-:W-:Y:S02]  /*2710*/  UIMAD.WIDE.U32 UR6, UR41, UR8, URZ ;  /* 0x00000008290672a5 */ /* 0x004fe4000f8e00ff */
[----:B------:R-:W-:Y:S02]  /*2720*/  UIMAD.WIDE.U32 UR4, UR40, UR11, URZ ;  /* 0x0000000b280472a5 */ /* 0x000fe4000f8e00ff */
[----:B---3--:R-:W-:Y:S02]  /*2730*/  UISETP.NE.AND UP2, UPT, UR12, 0x1, UPT ;  /* 0x000000010c00788c */ /* 0x008fe4000bf45270 */
[----:B------:R-:W-:Y:S01]  /*2740*/  UISETP.NE.AND UP0, UPT, UR10, 0x1, UPT ;  /* 0x000000010a00788c */ /* 0x000fe2000bf05270 */
[----:B------:R-:W-:-:S02]  /*2750*/  UMOV UR6, UR7 ;  /* 0x0000000700067c82 */ /* 0x000fc40008000000 */
[----:B------:R-:W-:Y:S01]  /*2760*/  UMOV UR4, UR5 ;  /* 0x0000000500047c82 */ /* 0x000fe20008000000 */
[----:B------:R-:W-:Y:S02]  /*2770*/  USHF.R.U32.HI UR9, URZ, UR9, UR6 ;  /* 0x00000009ff097299 */ /* 0x000fe40008011606 */
[----:B----4-:R-:W-:Y:S02]  /*2780*/  USHF.R.U32.HI UR4, URZ, UR14, UR4 ;  /* 0x0000000eff047299 */ /* 0x010fe40008011604 */
[----:B------:R-:W-:Y:S02]  /*2790*/  USEL UR5, UR41, UR9, !UP2 ;  /* 0x0000000929057287 */ /* 0x000fe4000d000000 */
[----:B------:R-:W-:-:S04]  /*27a0*/  USEL UR4, UR40, UR4, !UP0 ;  /* 0x0000000428047287 */ /* 0x000fc8000c000000 */
[----:B------:R-:W-:Y:S02]  /*27b0*/  UIADD3 UR6, UPT, UPT, UR5, -UR4, URZ ;  /* 0x8000000405067290 */ /* 0x000fe4000fffe0ff */
[----:B------:R-:W-:Y:S02]  /*27c0*/  UIADD3 UR4, UPT, UPT, -UR5, UR4, URZ ;  /* 0x0000000405047290 */ /* 0x000fe4000fffe1ff */
[----:B------:R-:W-:Y:S02]  /*27d0*/  UIMAD UR40, UR6, UR10, UR40 ;  /* 0x0000000a062872a4 */ /* 0x000fe4000f8e0228 */
[----:B------:R-:W-:-:S12]  /*27e0*/  UIMAD UR41, UR4, UR12, UR41 ;  /* 0x0000000c042972a4 */ /* 0x000fd8000f8e0229 */
.L_x_41:
[----:B------:R-:W-:Y:S01]  /*27f0*/  VIADD R11, R11, 0x1 ;  /* 0x000000010b0b7836 */ /* 0x000fe20000000000 */
[----:B------:R-:W-:Y:S02]  /*2800*/  R2UR UR5, R48 ;  /* 0x00000000300572ca */ /* 0x000fe400000e0000 */
[----:B------:R-:W-:Y:S02]  /*2810*/  R2UR UR4, R47 ;  /* 0x000000002f0472ca */ /* 0x000fe400000e0000 */
[C---:B------:R-:W-:Y:S02]  /*2820*/  ISETP.NE.AND P0, PT, R11.reuse, 0x2, PT ;  /* 0x000000020b00780c */ /* 0x040fe40003f05270 */
[----:B------:R-:W-:Y:S02]  /*2830*/  PLOP3.LUT P1, PT, PT, PT, PT, 0x80, 0x8 ;  /* 0x000000000008781c */ /* 0x000fe40003f2f070 */
[----:B-1----:R-:W-:Y:S02]  /*2840*/  SEL R0, RZ, 0x1, P0 ;  /* 0x00000001ff007807 */ /* 0x002fe40000000000 */
[----:B------:R-:W-:-:S02]  /*2850*/  SEL R11, R11, RZ, P0 ;  /* 0x000000ff0b0b7207 */ /* 0x000fc40000000000 */
[----:B------:R-:W-:Y:S01]  /*2860*/  LOP3.LUT R10, R10, R0, RZ, 0x3c, !PT ;  /* 0x000000000a0a7212 */ /* 0x000fe200078e3cff */
[----:B------:R-:W-:Y:S02]  /*2870*/  UIADD3 UR26, UPT, UPT, UR41, UR5, URZ ;  /* 0x00000005291a7290 */ /* 0x000fe4000fffe0ff */
[----:B------:R-:W-:Y:S01]  /*2880*/  UIADD3 UR27, UPT, UPT, UR40, UR4, URZ ;  /* 0x00000004281b7290 */ /* 0x000fe2000fffe0ff */
[----:B------:R-:W-:Y:S11]  /*2890*/  BRA.U UP1, `(.L_x_42) ;  /* 0xffffffed01dc7547 */ /* 0x000ff6000b83ffff */
[----:B------:R-:W-:Y:S01]  /*28a0*/  UIADD3 UR13, UPT, UPT, UR13, 0x30, URZ ;  /* 0x000000300d0d7890 */ /* 0x000fe2000fffe0ff */
[----:B------:R-:W-:-:S03]  /*28b0*/  SHF.L.U32 R2, R12, 0x1f, RZ ;  /* 0x0000001f0c027819 */ /* 0x000fc600000006ff */
[----:B------:R-:W-:-:S09]  /*28c0*/  ULEA UR4, UR21, UR13, 0x3 ;  /* 0x0000000d15047291 */ /* 0x000fd2000f8e18ff */
[----:B------:R-:W1:Y:S02]  /*28d0*/  SYNCS.PHASECHK.TRANS64.TRYWAIT P0, [UR4], R2 ;  /* 0x00000002ff0075a7 */ /* 0x000e640008001104 */
[----:B-1----:R-:W-:Y:S05]  /*28e0*/  @!P0 BRA `(.L_x_43) ;  /* 0x0000005000ac8947 */ /* 0x002fea0003800000 */
.L_x_129:
[----:B------:R-:W-:-:S04]  /*28f0*/  UIADD3 UR4, UPT, UPT, UR21, 0x1, URZ ;  /* 0x0000000115047890 */ /* 0x000fc8000fffe0ff */
[----:B------:R-:W-:-:S04]  /*2900*/  UISETP.NE.AND UP0, UPT, UR4, 0x6, UPT ;  /* 0x000000060400788c */ /* 0x000fc8000bf05270 */
[----:B------:R-:W-:Y:S02]  /*2910*/  USEL UR6, URZ, 0x1, UP0 ;  /* 0x00000001ff067887 */ /* 0x000fe40008000000 */
[----:B------:R-:W-:-:S04]  /*2920*/  USEL UR4, UR4, URZ, UP0 ;  /* 0x000000ff04047287 */ /* 0x000fc80008000000 */
[----:B------:R-:W-:Y:S01]  /*2930*/  ULEA UR5, UR4, UR13, 0x3 ;  /* 0x0000000d04057291 */ /* 0x000fe2000f8e18ff */
[----:B-1----:R-:W-:-:S04]  /*2940*/  LOP3.LUT R2, R12, UR6, RZ, 0x3c, !PT ;  /* 0x000000060c027c12 */ /* 0x002fc8000f8e3cff */
[----:B------:R-:W-:-:S04]  /*2950*/  SHF.L.U32 R3, R2, 0x1f, RZ ;  /* 0x0000001f02037819 */ /* 0x000fc800000006ff */
[----:B------:R-:W1:Y:S02]  /*2960*/  SYNCS.PHASECHK.TRANS64.TRYWAIT P0, [UR5], R3 ;  /* 0x00000003ff0075a7 */ /* 0x000e640008001105 */
[----:B-1----:R-:W-:Y:S05]  /*2970*/  @!P0 BRA `(.L_x_44) ;  /* 0x0000005000a08947 */ /* 0x002fea0003800000 */
.L_x_131:
[----:B------:R-:W-:-:S04]  /*2980*/  UIADD3 UR4, UPT, UPT, UR4, 0x1, URZ ;  /* 0x0000000104047890 */ /* 0x000fc8000fffe0ff */
[----:B------:R-:W-:-:S04]  /*2990*/  UISETP.NE.AND UP0, UPT, UR4, 0x6, UPT ;  /* 0x000000060400788c */ /* 0x000fc8000bf05270 */
[----:B------:R-:W-:Y:S02]  /*29a0*/  USEL UR6, URZ, 0x1, UP0 ;  /* 0x00000001ff067887 */ /* 0x000fe40008000000 */
[----:B------:R-:W-:-:S04]  /*29b0*/  USEL UR4, UR4, URZ, UP0 ;  /* 0x000000ff04047287 */ /* 0x000fc80008000000 */
[----:B------:R-:W-:Y:S01]  /*29c0*/  ULEA UR5, UR4, UR13, 0x3 ;  /* 0x0000000d04057291 */ /* 0x000fe2000f8e18ff */
[----:B------:R-:W-:-:S04]  /*29d0*/  LOP3.LUT R2, R2, UR6, RZ, 0x3c, !PT ;  /* 0x0000000602027c12 */ /* 0x000fc8000f8e3cff */
[----:B-1----:R-:W-:-:S04]  /*29e0*/  SHF.L.U32 R3, R2, 0x1f, RZ ;  /* 0x0000001f02037819 */ /* 0x002fc800000006ff */
[----:B------:R-:W1:Y:S02]  /*29f0*/  SYNCS.PHASECHK.TRANS64.TRYWAIT P0, [UR5], R3 ;  /* 0x00000003ff0075a7 */ /* 0x000e640008001105 */
[----:B-1----:R-:W-:Y:S05]  /*2a00*/  @!P0 BRA `(.L_x_45) ;  /* 0x0000005000948947 */ /* 0x002fea0003800000 */
.L_x_133:
        /* <DEDUP_REMOVED lines=9> */
.L_x_135:
        /* <DEDUP_REMOVED lines=9> */
.L_x_137:
[----:B------:R-:W-:-:S04]  /*2b30*/  UIADD3 UR4, UPT, UPT, UR4, 0x1, URZ ;  /* 0x0000000104047890 */ /* 0x000fc8000fffe0ff */
[----:B------:R-:W-:-:S04]  /*2b40*/  UISETP.NE.AND UP0, UPT, UR4, 0x6, UPT ;  /* 0x000000060400788c */ /* 0x000fc8000bf05270 */
[----:B------:R-:W-:Y:S02]  /*2b50*/  USEL UR5, URZ, 0x1, UP0 ;  /* 0x00000001ff057887 */ /* 0x000fe40008000000 */
[----:B------:R-:W-:-:S04]  /*2b60*/  USEL UR4, UR4, URZ, UP0 ;  /* 0x000000ff04047287 */ /* 0x000fc80008000000 */
[----:B------:R-:W-:Y:S01]  /*2b70*/  ULEA UR4, UR4, UR13, 0x3 ;  /* 0x0000000d04047291 */ /* 0x000fe2000f8e18ff */
[----:B------:R-:W-:-:S04]  /*2b80*/  LOP3.LUT R2, R2, UR5, RZ, 0x3c, !PT ;  /* 0x0000000502027c12 */ /* 0x000fc8000f8e3cff */
[----:B------:R-:W-:Y:S01]  /*2b90*/  SHF.L.U32 R2, R2, 0x1f, RZ ;  /* 0x0000001f02027819 */ /* 0x000fe200000006ff */
[----:B-1----:R-:W-:-:S07]  /*2ba0*/  IMAD.U32 R0, RZ, RZ, UR4 ;  /* 0x00000004ff007e24 */ /* 0x002fce000f8e00ff */
.L_x_48:
[----:B-1----:R1:W2:Y:S02]  /*2bb0*/  SYNCS.PHASECHK.TRANS64.TRYWAIT P0, [R0+URZ], R2 ;  /* 0x00000002000075a7 */ /* 0x0022a400080011ff */
[----:B--2---:R-:W-:Y:S05]  /*2bc0*/  @!P0 NANOSLEEP.SYNCS 0x989680 ;  /* 0x009896800000895d */ /* 0x004fea0003900000 */
[----:B------:R-:W2:Y:S02]  /*2bd0*/  @!P0 SYNCS.PHASECHK.TRANS64 P0, [R0+URZ], R2 ;  /* 0x00000002000085a7 */ /* 0x000ea400080010ff */
[----:B--2---:R-:W-:Y:S05]  /*2be0*/  @P0 EXIT ;  /* 0x000000000000094d */ /* 0x004fea0003800000 */
[----:B------:R-:W-:Y:S05]  /*2bf0*/  BRA `(.L_x_48) ;  /* 0xfffffffc00ec7947 */ /* 0x000fea000383ffff */
.L_x_22:
[----:B------:R-:W-:-:S04]  /*2c00*/  UISETP.NE.AND UP0, UPT, UR54, URZ, UPT ;  /* 0x000000ff3600728c */ /* 0x000fc8000bf05270 */
[----:B------:R-:W-:-:S09]  /*2c10*/  UISETP.NE.OR UP0, UPT, UR18, 0x1, UP0 ;  /* 0x000000011200788c */ /* 0x000fd20008705670 */
[----:B------:R-:W-:Y:S05]  /*2c20*/  BRA.U UP0, `(.L_x_49) ;  /* 0x0000000500487547 */ /* 0x000fea000b800000 */
[----:B------:R-:W-:Y:S01]  /*2c30*/  ISETP.GE.U32.AND P2, PT, R0, 0x2, PT ;  /* 0x000000020000780c */ /* 0x000fe20003f46070 */
[----:B------:R-:W-:Y:S01]  /*2c40*/  IMAD.MOV.U32 R12, RZ, RZ, 0x1 ;  /* 0x00000001ff0c7424 */ /* 0x000fe200078e00ff */
[----:B------:R-:W-:Y:S02]  /*2c50*/  CS2R R10, SRZ ;  /* 0x00000000000a7805 */ /* 0x000fe4000001ff00 */
[----:B------:R-:W-:Y:S01]  /*2c60*/  CS2R R8, SRZ ;  /* 0x0000000000087805 */ /* 0x000fe2000001ff00 */
[----:B------:R-:W-:Y:S01]  /*2c70*/  UMOV UR6, 0x400 ;  /* 0x0000040000067882 */ /* 0x000fe20000000000 */
[----:B------:R-:W-:Y:S01]  /*2c80*/  UMOV UR5, URZ ;  /* 0x000000ff00057c82 */ /* 0x000fe20008000000 */
[----:B------:R-:W-:-:S12]  /*2c90*/  ULEA UR6, UR54, UR6, 0x18 ;  /* 0x0000000636067291 */ /* 0x000fd8000f8ec0ff */
.L_x_53:
[----:B------:R-:W-:Y:S02]  /*2ca0*/  LEA R2, R8, UR6, 0x3 ;  /* 0x0000000608027c11 */ /* 0x000fe4000f8e18ff */
[----:B------:R-:W-:-:S03]  /*2cb0*/  SHF.L.U32 R4, R9, 0x1f, RZ ;  /* 0x0000001f09047819 */ /* 0x000fc600000006ff */
[----:B------:R-:W-:Y:S01]  /*2cc0*/  VIADD R5, R2, 0x110 ;  /* 0x0000011002057836 */ /* 0x000fe20000000000 */
[----:B------:R-:W2:Y:S02]  /*2cd0*/  SYNCS.PHASECHK.TRANS64.TRYWAIT P0, [R2+URZ+0x100], R4 ;  /* 0x00010004020075a7 */ /* 0x000ea400080011ff */
[----:B--2---:R-:W-:Y:S05]  /*2ce0*/  @!P0 BRA `(.L_x_50) ;  /* 0x0000005000248947 */ /* 0x004fea0003800000 */
.L_x_138:
[----:B------:R-:W-:Y:S01]  /*2cf0*/  ULEA UR4, UR5, UR6, 0x3 ;  /* 0x0000000605047291 */ /* 0x000fe2000f8e18ff */
[----:B--2---:R-:W-:Y:S01]  /*2d00*/  PRMT R2, RZ, 0x654, R5 ;  /* 0x00000654ff027816 */ /* 0x004fe20000000005 */
[----:B------:R-:W-:Y:S01]  /*2d10*/  @!P2 IMAD.MOV.U32 R4, RZ, RZ, 0x10 ;  /* 0x00000010ff04a424 */ /* 0x000fe200078e00ff */
[----:B------:R-:W-:Y:S01]  /*2d20*/  SHF.L.U32 R5, R12, 0x1f, RZ ;  /* 0x0000001f0c057819 */ /* 0x000fe200000006ff */
[----:B------:R-:W-:Y:S01]  /*2d30*/  UIADD3 UR7, UPT, UPT, UR4, 0xa0, URZ ;  /* 0x000000a004077890 */ /* 0x000fe2000fffe0ff */
[----:B------:R2:W-:Y:S05]  /*2d40*/  SYNCS.ARRIVE.TRANS64.RED.A1T0 RZ, [R2+URZ], RZ ;  /* 0x000000ff02ff79a7 */ /* 0x0005ea00081004ff */
[----:B------:R-:W-:Y:S01]  /*2d50*/  IMAD.U32 R6, RZ, RZ, UR7 ;  /* 0x00000007ff067e24 */ /* 0x000fe2000f8e00ff */
[----:B------:R-:W3:Y:S04]  /*2d60*/  SYNCS.PHASECHK.TRANS64.TRYWAIT P0, [UR4+0xb0], R5 ;  /* 0x0000b005ff0075a7 */ /* 0x000ee80008001104 */
[----:B------:R-:W-:Y:S01]  /*2d70*/  PRMT R6, R0, 0x654, R6 ;  /* 0x0000065400067816 */ /* 0x000fe20000000006 */
[----:B--23--:R-:W-:Y:S06]  /*2d80*/  @!P0 BRA `(.L_x_51) ;  /* 0x0000005000108947 */ /* 0x00cfec0003800000 */
.L_x_140:
[----:B------:R-:W-:Y:S01]  /*2d90*/  ULEA UR8, UR5, UR6, 0x4 ;  /* 0x0000000605087291 */ /* 0x000fe2000f8e20ff */
[----:B------:R-:W-:Y:S01]  /*2da0*/  SEL R3, R6, R3, !P2 ;  /* 0x0000000306037207 */ /* 0x000fe20005000000 */
[----:B------:R-:W-:Y:S01]  /*2db0*/  UIADD3 UR9, UPT, UPT, UR4, 0xa0, URZ ;  /* 0x000000a004097890 */ /* 0x000fe2000fffe0ff */
[----:B--2---:R-:W-:Y:S01]  /*2dc0*/  LEA R2, R11, UR6, 0x3 ;  /* 0x000000060b027c11 */ /* 0x004fe2000f8e18ff */
[----:B------:R-:W-:Y:S01]  /*2dd0*/  UIADD3 UR8, UPT, UPT, UR8, 0x130, URZ ;  /* 0x0000013008087890 */ /* 0x000fe2000fffe0ff */
[----:B------:R2:W-:Y:S01]  /*2de0*/  @!P2 SYNCS.ARRIVE.TRANS64.RED RZ, [R3+URZ], R4 ;  /* 0x0000000403ffa9a7 */ /* 0x0005e200080004ff */
[----:B------:R-:W-:Y:S01]  /*2df0*/  UIADD3 UR4, UPT, UPT, UR5, 0x1, URZ ;  /* 0x0000000105047890 */ /* 0x000fe2000fffe0ff */
[----:B------:R-:W-:-:S03]  /*2e00*/  VIADD R8, R8, 0x1 ;  /* 0x0000000108087836 */ /* 0x000fc60000000000 */
[----:B------:R-:W-:Y:S02]  /*2e10*/  UISETP.NE.AND UP0, UPT, UR4, 0x2, UPT ;  /* 0x000000020400788c */ /* 0x000fe4000bf05270 */
[----:B------:R-:W-:Y:S01]  /*2e20*/  ISETP.NE.AND P0, PT, R8, 0x2, PT ;  /* 0x000000020800780c */ /* 0x000fe20003f05270 */
[----:B------:R-:W-:Y:S06]  /*2e30*/  UGETNEXTWORKID.BROADCAST [UR8], [UR9] ;  /* 0x00000000080073ca */ /* 0x000fec0008000100 */
[----:B------:R-:W-:Y:S02]  /*2e40*/  USEL UR7, URZ, 0x1, UP0 ;  /* 0x00000001ff077887 */ /* 0x000fe40008000000 */
[----:B------:R-:W-:-:S04]  /*2e50*/  USEL UR5, UR4, URZ, UP0 ;  /* 0x000000ff04057287 */ /* 0x000fc80008000000 */
[----:B------:R-:W-:Y:S02]  /*2e60*/  LOP3.LUT R12, R12, UR7, RZ, 0x3c, !PT ;  /* 0x000000070c0c7c12 */ /* 0x000fe4000f8e3cff */
[----:B--2---:R-:W-:-:S04]  /*2e70*/  SHF.L.U32 R4, R10, 0x1f, RZ ;  /* 0x0000001f0a047819 */ /* 0x004fc800000006ff */
[----:B------:R-:W2:Y:S02]  /*2e80*/  SYNCS.PHASECHK.TRANS64.TRYWAIT P1, [R2+URZ+0xa0], R4 ;  /* 0x0000a004020075a7 */ /* 0x000ea400080211ff */
[----:B--2---:R-:W-:Y:S05]  /*2e90*/  @!P1 BRA `(.L_x_52) ;  /* 0x0000004c00e49947 */ /* 0x004fea0003800000 */
.L_x_141:
[C---:B--2---:R-:W-:Y:S01]  /*2ea0*/  LEA R4, R11.reuse, UR6, 0x4 ;  /* 0x000000060b047c11 */ /* 0x044fe2000f8e20ff */
[----:B------:R-:W-:Y:S01]  /*2eb0*/  VIADD R2, R2, 0xb0 ;  /* 0x000000b002027836 */ /* 0x000fe20000000000 */
[----:B------:R-:W-:Y:S01]  /*2ec0*/  SEL R8, R8, RZ, P0 ;  /* 0x000000ff08087207 */ /* 0x000fe20000000000 */
[----:B------:R-:W-:-:S03]  /*2ed0*/  VIADD R11, R11, 0x1 ;  /* 0x000000010b0b7836 */ /* 0x000fc60000000000 */
[----:B------:R-:W2:Y:S01]  /*2ee0*/  LDS.128 R4, [R4+0x130] ;  /* 0x0001300004047984 */ /* 0x000ea20000000c00 */
[----:B------:R-:W-:Y:S02]  /*2ef0*/  PRMT R2, RZ, 0x654, R2 ;  /* 0x00000654ff027816 */ /* 0x000fe40000000002 */
[C---:B------:R-:W-:Y:S01]  /*2f00*/  ISETP.NE.AND P1, PT, R11.reuse, 0x2, PT ;  /* 0x000000020b00780c */ /* 0x040fe20003f25270 */
[----:B------:R-:W-:Y:S01]  /*2f10*/  @!PT LDS RZ, [RZ] ;  /* 0x00000000fffff984 */ /* 0x000fe20000000800 */
[----:B------:R-:W-:Y:S01]  /*2f20*/  @!PT LDS RZ, [RZ] ;  /* 0x00000000fffff984 */ /* 0x000fe20000000800 */
[----:B------:R-:W-:Y:S01]  /*2f30*/  @!PT LDS RZ, [RZ] ;  /* 0x00000000fffff984 */ /* 0x000fe20000000800 */
[----:B------:R-:W-:Y:S01]  /*2f40*/  @!PT LDS RZ, [RZ] ;  /* 0x00000000fffff984 */ /* 0x000fe20000000800 */
[----:B------:R3:W-:Y:S06]  /*2f50*/  MEMBAR.ALL.CTA ;  /* 0x0000000000007992 */ /* 0x0007ec0000008000 */
[----:B---3--:R-:W3:Y:S01]  /*2f60*/  FENCE.VIEW.ASYNC.S ;  /* 0x00000000000073c6 */ /* 0x008ee20000000000 */
[----:B------:R-:W-:Y:S01]  /*2f70*/  SEL R11, R11, RZ, P1 ;  /* 0x000000ff0b0b7207 */ /* 0x000fe20000800000 */
[----:B---3--:R3:W-:Y:S01]  /*2f80*/  SYNCS.ARRIVE.TRANS64.RED.A1T0 RZ, [R2+URZ], RZ ;  /* 0x000000ff02ff79a7 */ /* 0x0087e200081004ff */
[----:B--2---:R-:W-:-:S02]  /*2f90*/  LOP3.LUT P3, RZ, R6, 0x1, RZ, 0xc0, !PT ;  /* 0x0000000106ff7812 */ /* 0x004fc4000786c0ff */
[----:B------:R-:W-:-:S04]  /*2fa0*/  SEL R4, RZ, 0x1, P1 ;  /* 0x00000001ff047807 */ /* 0x000fc80000800000 */
[----:B------:R-:W-:Y:S02]  /*2fb0*/  LOP3.LUT R10, R10, R4, RZ, 0x3c, !PT ;  /* 0x000000040a0a7212 */ /* 0x000fe400078e3cff */
[----:B---3--:R-:W-:-:S04]  /*2fc0*/  SEL R2, RZ, 0x1, P0 ;  /* 0x00000001ff027807 */ /* 0x008fc80000000000 */
[----:B------:R-:W-:Y:S01]  /*2fd0*/  LOP3.LUT R9, R9, R2, RZ, 0x3c, !PT ;  /* 0x0000000209097212 */ /* 0x000fe200078e3cff */
[----:B------:R-:W-:Y:S06]  /*2fe0*/  @P3 BRA `(.L_x_53) ;  /* 0xfffffffc002c3947 */ /* 0x000fec000383ffff */
[----:B------:R-:W-:Y:S01]  /*2ff0*/  ULEA UR4, UR5, UR6, 0x3 ;  /* 0x0000000605047291 */ /* 0x000fe2000f8e18ff */
[----:B------:R-:W-:-:S08]  /*3000*/  SHF.L.U32 R2, R12, 0x1f, RZ ;  /* 0x0000001f0c027819 */ /* 0x000fd000000006ff */
[----:B------:R-:W2:Y:S02]  /*3010*/  SYNCS.PHASECHK.TRANS64 P0, [UR4+0xb0], R2 ;  /* 0x0000b002ff0075a7 */ /* 0x000ea40008001004 */
[----:B--2---:R-:W-:Y:S05]  /*3020*/  @P0 BRA `(.L_x_54) ;  /* 0x0000000000080947 */ /* 0x004fea0003800000 */
[----:B------:R-:W2:Y:S02]  /*3030*/  SYNCS.PHASECHK.TRANS64.TRYWAIT P0, [UR4+0xb0], R2 ;  /* 0x0000b002ff0075a7 */ /* 0x000ea40008001104 */
[----:B--2---:R-:W-:Y:S05]  /*3040*/  @!P0 BRA `(.L_x_55) ;  /* 0x0000004c008c8947 */ /* 0x004fea0003800000 */
.L_x_54:
[----:B------:R-:W-:-:S04]  /*3050*/  UIADD3 UR7, UPT, UPT, UR5, 0x1, URZ ;  /* 0x0000000105077890 */ /* 0x000fc8000fffe0ff */
[----:B------:R-:W-:-:S04]  /*3060*/  UISETP.NE.AND UP0, UPT, UR7, 0x2, UPT ;  /* 0x000000020700788c */ /* 0x000fc8000bf05270 */
[----:B------:R-:W-:Y:S02]  /*3070*/  USEL UR8, URZ, 0x1, UP0 ;  /* 0x00000001ff087887 */ /* 0x000fe40008000000 */
[----:B------:R-:W-:-:S04]  /*3080*/  USEL UR7, UR7, URZ, UP0 ;  /* 0x000000ff07077287 */ /* 0x000fc80008000000 */
[----:B------:R-:W-:Y:S01]  /*3090*/  ULEA UR7, UR7, UR6, 0x3 ;  /* 0x0000000607077291 */ /* 0x000fe2000f8e18ff */
[----:B--2---:R-:W-:-:S04]  /*30a0*/  LOP3.LUT R2, R12, UR8, RZ, 0x3c, !PT ;  /* 0x000000080c027c12 */ /* 0x004fc8000f8e3cff */
[----:B------:R-:W-:-:S04]  /*30b0*/  SHF.L.U32 R0, R2, 0x1f, RZ ;  /* 0x0000001f02007819 */ /* 0x000fc800000006ff */
[----:B------:R-:W2:Y:S02]  /*30c0*/  SYNCS.PHASECHK.TRANS64 P0, [UR7+0xb0], R0 ;  /* 0x0000b000ff0075a7 */ /* 0x000ea40008001007 */
[----:B-12---:R-:W-:Y:S05]  /*30d0*/  @P0 EXIT ;  /* 0x000000000000094d */ /* 0x006fea0003800000 */
[----:B------:R-:W-:Y:S02]  /*30e0*/  SHF.L.U32 R2, R2, 0x1f, RZ ;  /* 0x0000001f02027819 */ /* 0x000fe400000006ff */
[----:B------:R-:W-:-:S07]  /*30f0*/  MOV R0, UR7 ;  /* 0x0000000700007c02 */ /* 0x000fce0008000f00 */
.L_x_56:
[----:B-1----:R1:W2:Y:S02]  /*3100*/  SYNCS.PHASECHK.TRANS64.TRYWAIT P0, [R0+URZ+0xb0], R2 ;  /* 0x0000b002000075a7 */ /* 0x0022a400080011ff */
[----:B--2---:R-:W-:Y:S05]  /*3110*/  @!P0 NANOSLEEP.SYNCS 0x989680 ;  /* 0x009896800000895d */ /* 0x004fea0003900000 */
[----:B------:R-:W2:Y:S02]  /*3120*/  @!P0 SYNCS.PHASECHK.TRANS64 P0, [R0+URZ+0xb0], R2 ;  /* 0x0000b002000085a7 */ /* 0x000ea400080010ff */
[----:B--2---:R-:W-:Y:S05]  /*3130*/  @P0 EXIT ;  /* 0x000000000000094d */ /* 0x004fea0003800000 */
[----:B------:R-:W-:Y:S05]  /*3140*/  BRA `(.L_x_56) ;  /* 0xfffffffc00ec7947 */ /* 0x000fea000383ffff */
.L_x_49:
[----:B------:R-:W-:Y:S05]  /*3150*/  BRA.U UP4, `(.L_x_57) ;  /* 0x0000001104447547 */ /* 0x000fea000b800000 */
[----:B------:R-:W-:Y:S01]  /*3160*/  UMOV UR4, 0x40 ;  /* 0x0000004000047882 */ /* 0x000fe20000000000 */
[----:B------:R-:W-:Y:S01]  /*3170*/  NOP ;  /* 0x0000000000007918 */ /* 0x000fe20000000000 */
[----:B------:R-:W-:Y:S01]  /*3180*/  ULEA UR5, UR54, UR4, 0x18 ;  /* 0x0000000436057291 */ /* 0x000fe2000f8ec0ff */
[----:B------:R-:W-:Y:S02]  /*3190*/  UMOV UR6, 0x400 ;  /* 0x0000040000067882 */ /* 0x000fe40000000000 */
[----:B------:R-:W-:-:S06]  /*31a0*/  ULEA UR6, UR54, UR6, 0x18 ;  /* 0x0000000636067291 */ /* 0x000fcc000f8ec0ff */
[----:B------:R-:W2:Y:S02]  /*31b0*/  LDS.U8 R0, [UR5+0x1c] ;  /* 0x00001c05ff007984 */ /* 0x000ea40008000000 */
[----:B--2---:R-:W-:-:S13]  /*31c0*/  ISETP.NE.AND P0, PT, R0, RZ, PT ;  /* 0x000000ff0000720c */ /* 0x004fda0003f05270 */
[----:B------:R-:W-:Y:S05]  /*31d0*/  @P0 BRA `(.L_x_58) ;  /* 0x0000000000580947 */ /* 0x000fea0003800000 */
[----:B------:R-:W-:-:S13]  /*31e0*/  ELECT P0, URZ, PT ;  /* 0x0000000000ff782f */ /* 0x000fda0003800000 */
[----:B------:R-:W-:Y:S05]  /*31f0*/  @!P0 BRA `(.L_x_59) ;  /* 0x0000000000608947 */ /* 0x000fea0003800000 */
[----:B------:R-:W-:Y:S01]  /*3200*/  UMOV UR4, 0x10 ;  /* 0x0000001000047882 */ /* 0x000fe20000000000 */
[----:B------:R-:W-:Y:S01]  /*3210*/  HFMA2 R0, -RZ, RZ, 0, 5.9604644775390625e-08 ;  /* 0x00000001ff007431 */ /* 0x000fe200000001ff */
[----:B------:R-:W-:-:S03]  /*3220*/  MOV R3, 0xffff ;  /* 0x0000ffff00037802 */ /* 0x000fc60000000f00 */
[----:B------:R-:W-:Y:S04]  /*3230*/  DEPBAR.LE SB2, 0x36 ;  /* 0x0000ad800000791a */ /* 0x000fe80000000000 */
[----:B------:R-:W2:Y:S02]  /*3240*/  UTCATOMSWS.FIND_AND_SET.ALIGN UP0, UR4, UR4 ;  /* 0x00000004000475e3 */ /* 0x000ea40008000800 */
[----:B--2---:R-:W-:Y:S01]  /*3250*/  MOV R4, UR4 ;  /* 0x0000000400047c02 */ /* 0x004fe20008000f00 */
[----:B------:R-:W-:Y:S06]  /*3260*/  BRA.U UP0, `(.L_x_60) ;  /* 0x0000000100187547 */ /* 0x000fec000b800000 */
.L_x_61:
[----:B------:R-:W-:Y:S05]  /*3270*/  NANOSLEEP 0x64 ;  /* 0x000000640000795d */ /* 0x000fea0003800000 */
[----:B------:R-:W-:-:S05]  /*3280*/  UMOV UR4, 0x10 ;  /* 0x0000001000047882 */ /* 0x000fca0000000000 */
[----:B------:R-:W-:Y:S04]  /*3290*/  DEPBAR.LE SB2, 0x36 ;  /* 0x0000ad800000791a */ /* 0x000fe80000000000 */
[----:B------:R-:W2:Y:S02]  /*32a0*/  UTCATOMSWS.FIND_AND_SET.ALIGN UP0, UR4, UR4 ;  /* 0x00000004000475e3 */ /* 0x000ea40008000800 */
[----:B--2---:R-:W-:Y:S01]  /*32b0*/  MOV R4, UR4 ;  /* 0x0000000400047c02 */ /* 0x004fe20008000f00 */
[----:B------:R-:W-:Y:S05]  /*32c0*/  BRA.U !UP0, `(.L_x_61) ;  /* 0xfffffffd08e87547 */ /* 0x000fea000b83ffff */
.L_x_60:
[-C--:B------:R-:W-:Y:S02]  /*32d0*/  SHF.L.U32 R3, R3, R4.reuse, RZ ;  /* 0x0000000403037219 */ /* 0x080fe400000006ff */
[----:B------:R-:W-:Y:S01]  /*32e0*/  SHF.L.U32 R0, R0, R4, RZ ;  /* 0x0000000400007219 */ /* 0x000fe200000006ff */
[----:B------:R-:W-:Y:S02]  /*32f0*/  IMAD.SHL.U32 R4, R4, 0x20, RZ ;  /* 0x0000002004047824 */ /* 0x000fe400078e00ff */
[----:B------:R2:W-:Y:S04]  /*3300*/  ATOMS.OR RZ, [UR5+0x14], R3 ;  /* 0x00001403ffff798c */ /* 0x0005e8000b000005 */
[----:B------:R2:W-:Y:S04]  /*3310*/  ATOMS.OR RZ, [UR5+0x18], R0 ;  /* 0x00001800ffff798c */ /* 0x0005e8000b000005 */
[----:B------:R2:W-:Y:S01]  /*3320*/  STS [UR6+0x150], R4 ;  /* 0x00015004ff007988 */ /* 0x0005e20008000806 */
[----:B------:R-:W-:Y:S05]  /*3330*/  BRA `(.L_x_59) ;  /* 0x0000000000107947 */ /* 0x000fea0003800000 */
.L_x_58:
[----:B------:R-:W-:Y:S02]  /*3340*/  MOV R0, 0xffffffff ;  /* 0xffffffff00007802 */ /* 0x000fe40000000f00 */
[----:B------:R-:W-:-:S03]  /*3350*/  MOV R4, 0x3380 ;  /* 0x0000338000047802 */ /* 0x000fc60000000f00 */
[----:B------:R2:W-:Y:S04]  /*3360*/  STS [UR6+0x150], R0 ;  /* 0x00015000ff007988 */ /* 0x0005e80008000806 */
[----:B-12--5:R-:W-:Y:S05]  /*3370*/  CALL.REL.NOINC `($__internal_1_$__cuda_sm10x_tcgen05_guardrail_trap_phase_invalid_during_alloc) ;  /* 0x0000005000647944 */ /* 0x026fea0003c00000 */
.L_x_59:
[----:B------:R-:W-:Y:S05]  /*3380*/  WARPSYNC.ALL ;  /* 0x0000000000007948 */ /* 0x000fea0003800000 */
[----:B------:R-:W3:Y:S01]  /*3390*/  S2UR UR4, SR_CgaCtaId ;  /* 0x00000000000479c3 */ /* 0x000ee20000008800 */
[----:B------:R-:W-:Y:S01]  /*33a0*/  UMOV UR41, 0x400 ;  /* 0x0000040000297882 */ /* 0x000fe20000000000 */
[----:B------:R-:W-:-:S06]  /*33b0*/  NOP ;  /* 0x0000000000007918 */ /* 0x000fcc0000000000 */
[----:B------:R-:W-:Y:S06]  /*33c0*/  BAR.ARV 0x6, 0xa0 ;  /* 0x0182800000007b1d */ /* 0x000fec0000002000 */
[----:B------:R-:W4:Y:S01]  /*33d0*/  LDCU UR6, c[0x0][0x38c] ;  /* 0x00007180ff0677ac */ /* 0x000f220008000800 */
[----:B------:R-:W-:Y:S01]  /*33e0*/  LOP3.LUT R2, R2, 0xffff, RZ, 0xc0, !PT ;  /* 0x0000ffff02027812 */ /* 0x000fe200078ec0ff */
[----:B------:R-:W-:Y:S01]  /*33f0*/  IMAD.MOV.U32 R11, RZ, RZ, 0x1 ;  /* 0x00000001ff0b7424 */ /* 0x000fe200078e00ff */
[----:B------:R-:W-:Y:S01]  /*3400*/  CS2R R8, SRZ ;  /* 0x0000000000087805 */ /* 0x000fe2000001ff00 */
[----:B------:R-:W1:Y:S01]  /*3410*/  LDCU UR7, c[0x0][0x38c] ;  /* 0x00007180ff0777ac */ /* 0x000e620008000800 */
[----:B------:R-:W-:Y:S01]  /*3420*/  R2UR UR42, R2 ;  /* 0x00000000022a72ca */ /* 0x000fe200000e0000 */
[----:B------:R-:W-:Y:S01]  /*3430*/  IMAD.MOV.U32 R10, RZ, RZ, RZ ;  /* 0x000000ffff0a7224 */ /* 0x000fe200078e00ff */
[----:B------:R-:W-:Y:S01]  /*3440*/  UMOV UR45, URZ ;  /* 0x000000ff002d7c82 */ /* 0x000fe20008000000 */
[----:B------:R-:W-:Y:S01]  /*3450*/  UMOV UR39, URZ ;  /* 0x000000ff00277c82 */ /* 0x000fe20008000000 */
[----:B---3--:R-:W-:Y:S01]  /*3460*/  ULEA UR41, UR4, UR41, 0x18 ;  /* 0x0000002904297291 */ /* 0x008fe2000f8ec0ff */
[----:B------:R-:W-:Y:S01]  /*3470*/  UMOV UR62, 0x0 ;  /* 0x00000000003e7882 */ /* 0x000fe20000000000 */
[----:B------:R-:W-:-:S02]  /*3480*/  UMOV UR63, 0x4100490 ;  /* 0x04100490003f7882 */ /* 0x000fc40000000000 */
[----:B------:R-:W-:Y:S02]  /*3490*/  UIADD3 UR5, UPT, UPT, UR41, 0x3400, URZ ;  /* 0x0000340029057890 */ /* 0x000fe4000fffe0ff */
[----:B------:R-:W-:Y:S02]  /*34a0*/  UIADD3 UR4, UPT, UPT, UR41, 0x1b400, URZ ;  /* 0x0001b40029047890 */ /* 0x000fe4000fffe0ff */
[----:B----4-:R-:W-:Y:S01]  /*34b0*/  UIADD3 UR6, UPT, UPT, UR6, 0x7f, URZ ;  /* 0x0000007f06067890 */ /* 0x010fe2000fffe0ff */
[----:B--2---:R-:W2:Y:S01]  /*34c0*/  LDS R0, [UR41+0x150] ;  /* 0x00015029ff007984 */ /* 0x004ea20008000800 */
[----:B------:R-:W-:Y:S02]  /*34d0*/  USHF.R.U32.HI UR5, URZ, 0x4, UR5 ;  /* 0x00000004ff057899 */ /* 0x000fe40008011605 */
[----:B------:R-:W-:Y:S02]  /*34e0*/  USHF.R.S32.HI UR47, URZ, 0x1f, UR6 ;  /* 0x0000001fff2f7899 */ /* 0x000fe40008011406 */
[----:B------:R-:W-:-:S02]  /*34f0*/  USHF.R.U32.HI UR4, URZ, 0x4, UR4 ;  /* 0x00000004ff047899 */ /* 0x000fc40008011604 */
[----:B------:R-:W-:Y:S02]  /*3500*/  ULEA.HI UR47, UR47, UR6, URZ, 0x7 ;  /* 0x000000062f2f7291 */ /* 0x000fe4000f8f38ff */
[----:B------:R-:W-:Y:S02]  /*3510*/  ULOP3.LUT UR5, UR5, 0x3fff, URZ, 0xc0, !UPT ;  /* 0x00003fff05057892 */ /* 0x000fe4000f8ec0ff */
[----:B------:R-:W-:Y:S02]  /*3520*/  USHF.R.S32.HI UR47, URZ, 0x7, UR47 ;  /* 0x00000007ff2f7899 */ /* 0x000fe4000801142f */
[----:B------:R-:W-:Y:S02]  /*3530*/  ULOP3.LUT UR4, UR4, 0x3fff, URZ, 0xc0, !UPT ;  /* 0x00003fff04047892 */ /* 0x000fe4000f8ec0ff */
[----:B------:R-:W-:Y:S01]  /*3540*/  UISETP.LT.AND UP0, UPT, UR47, 0x1, UPT ;  /* 0x000000012f00788c */ /* 0x000fe2000bf01270 */
[----:B------:R-:W-:Y:S01]  /*3550*/  UMOV UR60, 0x0 ;  /* 0x00000000003c7882 */ /* 0x000fe20000000000 */
[----:B------:R-:W-:-:S02]  /*3560*/  UMOV UR61, 0x4100490 ;  /* 0x04100490003d7882 */ /* 0x000fc40000000000 */
[----:B------:R-:W-:Y:S01]  /*3570*/  USEL UR64, UR47, 0x1, !UP0 ;  /* 0x000000012f407887 */ /* 0x000fe2000c000000 */
[----:B------:R-:W-:Y:S01]  /*3580*/  UMOV UR58, 0x0 ;  /* 0x00000000003a7882 */ /* 0x000fe20000000000 */
[----:B------:R-:W-:Y:S01]  /*3590*/  UMOV UR59, 0x4100490 ;  /* 0x04100490003b7882 */ /* 0x000fe20000000000 */
[----:B------:R-:W-:Y:S01]  /*35a0*/  UMOV UR56, 0x0 ;  /* 0x0000000000387882 */ /* 0x000fe20000000000 */
[----:B------:R-:W-:Y:S01]  /*35b0*/  UMOV UR57, 0x4100490 ;  /* 0x0410049000397882 */ /* 0x000fe20000000000 */
[----:B------:R-:W-:Y:S01]  /*35c0*/  UMOV UR54, 0x0 ;  /* 0x0000000000367882 */ /* 0x000fe20000000000 */
[----:B------:R-:W-:Y:S01]  /*35d0*/  UMOV UR55, 0x4100490 ;  /* 0x0410049000377882 */ /* 0x000fe20000000000 */
[----:B------:R-:W-:Y:S01]  /*35e0*/  UMOV UR52, 0x0 ;  /* 0x0000000000347882 */ /* 0x000fe20000000000 */
[----:B------:R-:W-:Y:S01]  /*35f0*/  UMOV UR53, 0x4100490 ;  /* 0x0410049000357882 */ /* 0x000fe20000000000 */
[----:B------:R-:W-:Y:S02]  /*3600*/  ULOP3.LUT UR43, UR5, 0x10000, URZ, 0xfc, !UPT ;  /* 0x00010000052b7892 */ /* 0x000fe4000f8efcff */
[----:B------:R-:W-:-:S02]  /*3610*/  ULOP3.LUT UR44, UR4, 0x10000, URZ, 0xfc, !UPT ;  /* 0x00010000042c7892 */ /* 0x000fc4000f8efcff */
[----:B------:R-:W-:Y:S02]  /*3620*/  UIADD3 UR64, UPT, UPT, -UR64, URZ, URZ ;  /* 0x000000ff40407290 */ /* 0x000fe4000fffe1ff */
[----:B-1----:R-:W-:Y:S01]  /*3630*/  UISETP.GE.AND UP4, UPT, UR7, 0x1, UPT ;  /* 0x000000010700788c */ /* 0x002fe2000bf86270 */
[----:B------:R-:W-:Y:S01]  /*3640*/  UMOV UR50, 0x0 ;  /* 0x0000000000327882 */ /* 0x000fe20000000000 */
[----:B------:R-:W-:Y:S01]  /*3650*/  UMOV UR51, 0x4100490 ;  /* 0x0410049000337882 */ /* 0x000fe20000000000 */
[----:B------:R-:W-:Y:S01]  /*3660*/  UMOV UR48, 0x0 ;  /* 0x0000000000307882 */ /* 0x000fe20000000000 */
[----:B--2---:R-:W-:Y:S01]  /*3670*/  R2UR UR65, R0 ;  /* 0x00000000004172ca */ /* 0x004fe200000e0000 */
[----:B------:R-:W-:-:S14]  /*3680*/  UMOV UR49, 0x4100490 ;  /* 0x0410049000317882 */ /* 0x000fdc0000000000 */
.L_x_68:
[----:B------:R-:W-:Y:S02]  /*3690*/  LEA R0, R10, UR41, 0x3 ;  /* 0x000000290a007c11 */ /* 0x000fe4000f8e18ff */
[----:B------:R-:W-:Y:S02]  /*36a0*/  SHF.L.U32 R2, R9, 0x1f, RZ ;  /* 0x0000001f09027819 */ /* 0x000fe400000006ff */
[----:B------:R-:W-:Y:S01]  /*36b0*/  PLOP3.LUT P0, PT, PT, PT, UP4, 0x80, 0x8 ;  /* 0x000000000008781c */ /* 0x000fe20003f0f048 */
[----:B------:R-:W-:Y:S01]  /*36c0*/  VIADD R3, R0, 0xb0 ;  /* 0x000000b000037836 */ /* 0x000fe20000000000 */
[----:B-1----:R-:W1:Y:S02]  /*36d0*/  SYNCS.PHASECHK.TRANS64.TRYWAIT P1, [R0+URZ+0xa0], R2 ;  /* 0x0000a002000075a7 */ /* 0x002e6400080211ff */
[----:B-1-3--:R-:W-:Y:S09]  /*36e0*/  @!P1 BRA `(.L_x_62) ;  /* 0x0000004400fc9947 */ /* 0x00aff20003800000 */
.L_x_143:
[----:B------:R-:W-:Y:S01]  /*36f0*/  LEA R4, R10, UR41, 0x4 ;  /* 0x000000290a047c11 */ /* 0x000fe2000f8e20ff */
[----:B------:R-:W-:Y:S01]  /*3700*/  @UP4 ULEA UR4, UR39, UR41, 0x3 ;  /* 0x0000002927044291 */ /* 0x000fe2000f8e18ff */
[----:B------:R-:W-:Y:S01]  /*3710*/  PLOP3.LUT P2, PT, PT, PT, PT, 0x80, 0x8 ;  /* 0x000000000008781c */ /* 0x000fe20003f4f070 */
[----:B------:R-:W-:Y:S01]  /*3720*/  ULEA UR46, UR45, UR41, 0x3 ;  /* 0x000000292d2e7291 */ /* 0x000fe2000f8e18ff */
[----:B------:R-:W-:Y:S02]  /*3730*/  PRMT R3, RZ, 0x654, R3 ;  /* 0x00000654ff037816 */ /* 0x000fe40000000003 */
[----:B------:R-:W2:Y:S01]  /*3740*/  LDS.128 R4, [R4+0x130] ;  /* 0x0001300004047984 */ /* 0x000ea20000000c00 */
[----:B-1----:R-:W-:Y:S02]  /*3750*/  @P0 SHF.L.U32 R2, R8, 0x1f, RZ ;  /* 0x0000001f08020819 */ /* 0x002fe400000006ff */
[----:B------:R-:W-:Y:S01]  /*3760*/  SHF.L.U32 R0, R11, 0x1f, RZ ;  /* 0x0000001f0b007819 */ /* 0x000fe200000006ff */
[----:B------:R-:W-:Y:S01]  /*3770*/  @!PT LDS RZ, [RZ] ;  /* 0x00000000fffff984 */ /* 0x000fe20000000800 */
[----:B------:R-:W-:Y:S01]  /*3780*/  @!PT LDS RZ, [RZ] ;  /* 0x00000000fffff984 */ /* 0x000fe20000000800 */
[----:B------:R-:W-:Y:S01]  /*3790*/  @!PT LDS RZ, [RZ] ;  /* 0x00000000fffff984 */ /* 0x000fe20000000800 */
[----:B------:R-:W-:Y:S01]  /*37a0*/  @!PT LDS RZ, [RZ] ;  /* 0x00000000fffff984 */ /* 0x000fe20000000800 */
[----:B------:R1:W-:Y:S06]  /*37b0*/  MEMBAR.ALL.CTA ;  /* 0x0000000000007992 */ /* 0x0003ec0000008000 */
[----:B-1----:R-:W1:Y:S02]  /*37c0*/  FENCE.VIEW.ASYNC.S ;  /* 0x00000000000073c6 */ /* 0x002e640000000000 */
[----:B-1----:R1:W-:Y:S01]  /*37d0*/  SYNCS.ARRIVE.TRANS64.RED.A1T0 RZ, [R3+URZ], RZ ;  /* 0x000000ff03ff79a7 */ /* 0x0023e200081004ff */
[----:B------:R1:W3:Y:S01]  /*37e0*/  @P0 SYNCS.PHASECHK.TRANS64.TRYWAIT P2, [UR4], R2 ;  /* 0x00000002ff0005a7 */ /* 0x0002e20008041104 */
[----:B------:R-:W-:Y:S01]  /*37f0*/  ULEA.HI UR4, UR45, UR45, URZ, 0x1 ;  /* 0x0000002d2d047291 */ /* 0x000fe2000f8f08ff */
[----:B--2---:R-:W-:-:S03]  /*3800*/  LOP3.LUT P1, RZ, R6, 0x1, RZ, 0xc0, !PT ;  /* 0x0000000106ff7812 */ /* 0x004fc6000782c0ff */
[----:B------:R-:W-:Y:S02]  /*3810*/  USHF.L.U32 UR5, UR4, 0x5, URZ ;  /* 0x0000000504057899 */ /* 0x000fe400080006ff */
[----:B------:R-:W-:Y:S02]  /*3820*/  ULOP3.LUT UR36, UR4, 0xffe, URZ, 0xc0, !UPT ;  /* 0x00000ffe04247892 */ /* 0x000fe4000f8ec0ff */
[----:B------:R-:W-:Y:S02]  /*3830*/  ULOP3.LUT UR4, UR5, 0xffffffc0, URZ, 0xc0, !UPT ;  /* 0xffffffc005047892 */ /* 0x000fe4000f8ec0ff */
[----:B------:R-:W-:Y:S02]  /*3840*/  UIADD3 UR36, UPT, UPT, -UR36, UR45, URZ ;  /* 0x0000002d24247290 */ /* 0x000fe4000fffe1ff */
[----:B------:R-:W-:Y:S01]  /*3850*/  UIADD3 UR4, UPT, UPT, UR65, UR4, URZ ;  /* 0x0000000441047290 */ /* 0x000fe2000fffe0ff */
[----:B------:R-:W2:Y:S03]  /*3860*/  SYNCS.PHASECHK.TRANS64.TRYWAIT P0, [UR46+0xe0], R0 ;  /* 0x0000e000ff0075a7 */ /* 0x000ea6000800112e */
[----:B------:R-:W-:Y:S01]  /*3870*/  ULEA UR36, UR36, UR4, 0x14 ;  /* 0x0000000424247291 */ /* 0x000fe2000f8ea0ff */
[----:B-123--:R-:W-:Y:S11]  /*3880*/  @!P0 BRA `(.L_x_63) ;  /* 0x0000004400a88947 */ /* 0x00eff60003800000 */
.L_x_145:
[----:B------:R-:W-:Y:S01]  /*3890*/  IADD3 R10, PT, PT, R10, 0x1, RZ ;  /* 0x000000010a0a7810 */ /* 0x000fe20007ffe0ff */
[----:B------:R-:W-:Y:S06]  /*38a0*/  BRA.U !UP4, `(.L_x_64) ;  /* 0x000000050c107547 */ /* 0x000fec000b800000 */
[----:B------:R-:W-:Y:S01]  /*38b0*/  UPLOP3.LUT UP2, UPT, UPT, UPT, UPT, 0x40, 0x4 ;  /* 0x000000000004789c */ /* 0x000fe20003f4e870 */
[----:B------:R-:W-:Y:S01]  /*38c0*/  UMOV UR38, UR64 ;  /* 0x0000004000267c82 */ /* 0x000fe20008000000 */
[----:B------:R-:W-:Y:S01]  /*38d0*/  UMOV UR37, UR47 ;  /* 0x0000002f00257c82 */ /* 0x000fe20008000000 */
[----:B------:R-:W-:-:S08]  /*38e0*/  UMOV UR5, UR39 ;  /* 0x0000002700057c82 */ /* 0x000fd00008000000 */
.L_x_67:
[----:B------:R-:W-:Y:S02]  /*38f0*/  UIADD3 UR38, UPT, UPT, UR38, 0x1, URZ ;  /* 0x0000000126267890 */ /* 0x000fe4000fffe0ff */
[----:B------:R-:W-:Y:S02]  /*3900*/  ULEA UR7, UR5, UR41, 0x3 ;  /* 0x0000002905077291 */ /* 0x000fe4000f8e18ff */
[----:B------:R-:W-:Y:S01]  /*3910*/  UISETP.NE.AND UP3, UPT, UR38, URZ, UPT ;  /* 0x000000ff2600728c */ /* 0x000fe2000bf65270 */
[----:B--23--:R-:W-:Y:S10]  /*3920*/  @P2 BRA `(.L_x_65) ;  /* 0x00000000000c2947 */ /* 0x00cff40003800000 */
[----:B-1----:R-:W-:Y:S04]  /*3930*/  SHF.L.U32 R2, R8, 0x1f, RZ ;  /* 0x0000001f08027819 */ /* 0x002fe800000006ff */
[----:B------:R-:W1:Y:S02]  /*3940*/  SYNCS.PHASECHK.TRANS64.TRYWAIT P0, [UR7], R2 ;  /* 0x00000002ff0075a7 */ /* 0x000e640008001107 */
[----:B-1----:R-:W-:Y:S05]  /*3950*/  @!P0 BRA `(.L_x_66) ;  /* 0x00000044008c8947 */ /* 0x002fea0003800000 */
.L_x_65:
[----:B------:R-:W-:Y:S01]  /*3960*/  UISETP.NE.AND UP0, UPT, UR37, 0x1, UPT ;  /* 0x000000012500788c */ /* 0x000fe2000bf05270 */
[----:B------:R-:W-:Y:S01]  /*3970*/  PLOP3.LUT P2, PT, PT, PT, PT, 0x80, 0x8 ;  /* 0x000000000008781c */ /* 0x000fe20003f4f070 */
[----:B------:R-:W-:Y:S02]  /*3980*/  UIADD3 UR4, UPT, UPT, UR5, 0x1, URZ ;  /* 0x0000000105047890 */ /* 0x000fe4000fffe0ff */
[----:B------:R-:W-:Y:S02]  /*3990*/  UIADD3 UR40, UPT, UPT, UR7, 0x30, URZ ;  /* 0x0000003007287890 */ /* 0x000fe4000fffe0ff */
[----:B------:R-:W-:Y:S01]  /*39a0*/  UISETP.NE.AND UP1, UPT, UR4, 0x6, UPT ;  /* 0x000000060400788c */ /* 0x000fe2000bf25270 */
[----:B------:R-:W-:Y:S01]  /*39b0*/  PLOP3.LUT P0, PT, PT, PT, UP0, 0x80, 0x8 ;  /* 0x000000000008781c */ /* 0x000fe20003f0f008 */
[----:B------:R-:W-:Y:S02]  /*39c0*/  UIADD3 UR37, UPT, UPT, UR37, -0x1, URZ ;  /* 0xffffffff25257890 */ /* 0x000fe4000fffe0ff */
[----:B------:R-:W-:Y:S02]  /*39d0*/  USEL UR6, URZ, 0x1, UP1 ;  /* 0x00000001ff067887 */ /* 0x000fe40008800000 */
[----:B------:R-:W-:Y:S01]  /*39e0*/  USEL UR39, UR4, URZ, UP1 ;  /* 0x000000ff04277287 */ /* 0x000fe20008800000 */
[----:B------:R-:W-:Y:S01]  /*39f0*/  UMOV UR7, 0x40004040 ;  /* 0x4000404000077882 */ /* 0x000fe20000000000 */
[----:B------:R-:W-:Y:S02]  /*3a00*/  UMOV UR35, 0x40004040 ;  /* 0x4000404000237882 */ /* 0x000fe40000000000 */
[----:B------:R-:W-:Y:S01]  /*3a10*/  @UP0 ULEA UR4, UR39, UR41, 0x3 ;  /* 0x0000002927040291 */ /* 0x000fe2000f8e18ff */
[----:B------:R-:W-:Y:S01]  /*3a20*/  LOP3.LUT R8, R8, UR6, RZ, 0x3c, !PT ;  /* 0x0000000608087c12 */ /* 0x000fe2000f8e3cff */
[----:B------:R-:W-:Y:S01]  /*3a30*/  ULEA UR6, UR5, UR44, 0xa ;  /* 0x0000002c05067291 */ /* 0x000fe2000f8e50ff */
[----:B------:R-:W-:Y:S02]  /*3a40*/  UMOV UR33, 0x40004040 ;  /* 0x4000404000217882 */ /* 0x000fe40000000000 */
[----:B-1----:R-:W-:Y:S01]  /*3a50*/  @P0 SHF.L.U32 R0, R8, 0x1f, RZ ;  /* 0x0000001f08000819 */ /* 0x002fe200000006ff */
[----:B------:R-:W-:Y:S02]  /*3a60*/  UIADD3 UR34, UPT, UPT, UR6, 0x2, URZ ;  /* 0x0000000206227890 */ /* 0x000fe4000fffe0ff */
[----:B------:R-:W-:Y:S01]  /*3a70*/  UIADD3 UR30, UPT, UPT, UR6, 0x4, URZ ;  /* 0x00000004061e7890 */ /* 0x000fe2000fffe0ff */
[----:B------:R2:W3:Y:S01]  /*3a80*/  @P0 SYNCS.PHASECHK.TRANS64.TRYWAIT P2, [UR4], R0 ;  /* 0x00000000ff0005a7 */ /* 0x0004e20008041104 */
[----:B------:R-:W-:Y:S02]  /*3a90*/  ULEA UR4, UR5, UR43, 0xa ;  /* 0x0000002b05047291 */ /* 0x000fe4000f8e50ff */
[----:B------:R-:W-:Y:S02]  /*3aa0*/  UIADD3 UR26, UPT, UPT, UR6, 0x6, URZ ;  /* 0x00000006061a7890 */ /* 0x000fe4000fffe0ff */
        /* <DEDUP_REMOVED lines=10> */
[----:B------:R-:W-:Y:S01]  /*3b50*/  UIADD3 UR8, UPT, UPT, UR4, 0x206, URZ ;  /* 0x0000020604087890 */ /* 0x000fe2000fffe0ff */
[----:B------:R-:W-:Y:S01]  /*3b60*/  UMOV UR5, 0x40004040 ;  /* 0x4000404000057882 */ /* 0x000fe20000000000 */
[----:B------:R-:W-:Y:S01]  /*3b70*/  UMOV UR31, 0x40004040 ;  /* 0x40004040001f7882 */ /* 0x000fe20000000000 */
[----:B------:R1:W-:Y:S01]  /*3b80*/  UTCHMMA gdesc[UR4], gdesc[UR6], tmem[UR36], tmem[UR62], idesc[UR63], UP2 ;  /* 0x00ff3e06040075ea */ /* 0x0003e20009000024 */
[----:B------:R-:W-:Y:S01]  /*3b90*/  UPLOP3.LUT UP2, UPT, UPT, UPT, UPT, 0x80, 0x8 ;  /* 0x000000000008789c */ /* 0x000fe20003f4f070 */
[----:B------:R2:W-:Y:S01]  /*3ba0*/  UTCHMMA gdesc[UR32], gdesc[UR34], tmem[UR36], tmem[UR60], idesc[UR61], UPT ;  /* 0x00ff3c22200075ea */ /* 0x0005e2000b800024 */
[----:B------:R-:W-:Y:S01]  /*3bb0*/  UMOV UR29, 0x40004040 ;  /* 0x40004040001d7882 */ /* 0x000fe20000000000 */
[----:B------:R-:W-:Y:S01]  /*3bc0*/  UMOV UR27, 0x40004040 ;  /* 0x40004040001b7882 */ /* 0x000fe20000000000 */
        /* <DEDUP_REMOVED lines=12> */
[----:B------:R-:W-:Y:S01]  /*3c90*/  UMOV UR9, 0x40004040 ;  /* 0x4000404000097882 */ /* 0x000fe20000000000 */
[----:B------:R2:W-:Y:S01]  /*3ca0*/  UTCHMMA gdesc[UR12], gdesc[UR14], tmem[UR36], tmem[UR50], idesc[UR51], UPT ;  /* 0x00ff320e0c0075ea */ /* 0x0005e2000b800024 */
[----:B------:R2:W-:Y:S01]  /*3cb0*/  UTCHMMA gdesc[UR8], gdesc[UR10], tmem[UR36], tmem[UR48], idesc[UR49], UPT ;  /* 0x00ff300a080075ea */ /* 0x0005e2000b800024 */
[----:B------:R2:W-:Y:S01]  /*3cc0*/  UTCBAR.MULTICAST [UR40], URZ, UR42 ;  /* 0x000000ff280073e9 */ /* 0x0005e2000800082a */
[----:B-1----:R-:W-:Y:S01]  /*3cd0*/  UMOV UR5, UR39 ;  /* 0x0000002700057c82 */ /* 0x002fe20008000000 */
[----:B------:R-:W-:Y:S05]  /*3ce0*/  BRA.U UP3, `(.L_x_67) ;  /* 0xfffffffd03007547 */ /* 0x000fea000b83ffff */
.L_x_64:
[----:B------:R-:W-:Y:S01]  /*3cf0*/  UIADD3 UR4, UPT, UPT, UR45, 0x1, URZ ;  /* 0x000000012d047890 */ /* 0x000fe2000fffe0ff */
[C---:B------:R-:W-:Y:S01]  /*3d00*/  ISETP.NE.AND P0, PT, R10.reuse, 0x2, PT ;  /* 0x000000020a00780c */ /* 0x040fe20003f05270 */
[----:B------:R-:W-:Y:S02]  /*3d10*/  UIADD3 UR5, UPT, UPT, UR46, 0xc0, URZ ;  /* 0x000000c02e057890 */ /* 0x000fe4000fffe0ff */
[----:B------:R-:W-:Y:S01]  /*3d20*/  UISETP.NE.AND UP0, UPT, UR4, 0x4, UPT ;  /* 0x000000040400788c */ /* 0x000fe2000bf05270 */
[----:B-12---:R-:W-:Y:S02]  /*3d30*/  SEL R0, RZ, 0x1, P0 ;  /* 0x00000001ff007807 */ /* 0x006fe40000000000 */
[----:B------:R-:W-:Y:S01]  /*3d40*/  SEL R10, R10, RZ, P0 ;  /* 0x000000ff0a0a7207 */ /* 0x000fe20000000000 */
[----:B------:R-:W-:Y:S01]  /*3d50*/  USEL UR6, URZ, 0x1, UP0 ;  /* 0x00000001ff067887 */ /* 0x000fe20008000000 */
[----:B------:R-:W-:Y:S01]  /*3d60*/  LOP3.LUT R9, R9, R0, RZ, 0x3c, !PT ;  /* 0x0000000009097212 */ /* 0x000fe200078e3cff */
[----:B------:R-:W-:Y:S01]  /*3d70*/  USEL UR45, UR4, URZ, UP0 ;  /* 0x000000ff042d7287 */ /* 0x000fe20008000000 */
[----:B------:R1:W-:Y:S03]  /*3d80*/  UTCBAR [UR5], URZ ;  /* 0x000000ff050073e9 */ /* 0x0003e600080000ff */
[----:B------:R-:W-:Y:S01]  /*3d90*/  LOP3.LUT R11, R11, UR6, RZ, 0x3c, !PT ;  /* 0x000000060b0b7c12 */ /* 0x000fe2000f8e3cff */
[----:B------:R-:W-:Y:S07]  /*3da0*/  @P1 BRA `(.L_x_68) ;  /* 0xfffffff800381947 */ /* 0x000fee000383ffff */
[----:B------:R-:W2:Y:S01]  /*3db0*/  S2UR UR8, SR_CgaCtaId ;  /* 0x00000000000879c3 */ /* 0x000ea20000008800 */
[----:B------:R-:W-:Y:S01]  /*3dc0*/  ELECT P0, URZ, PT ;  /* 0x0000000000ff782f */ /* 0x000fe20003800000 */
[----:B------:R-:W-:Y:S01]  /*3dd0*/  IMAD.MOV.U32 R0, RZ, RZ, 0x1 ;  /* 0x00000001ff007424 */ /* 0x000fe200078e00ff */
[----:B------:R-:W-:Y:S01]  /*3de0*/  UIADD3 UR41, UPT, UPT, UR41, 0xe0, URZ ;  /* 0x000000e029297890 */ /* 0x000fe2000fffe0ff */
[----:B------:R-:W-:Y:S01]  /*3df0*/  SHF.L.U32 R2, R11, 0x1f, RZ ;  /* 0x0000001f0b027819 */ /* 0x000fe200000006ff */
[----:B------:R-:W-:-:S03]  /*3e00*/  UMOV UR4, 0x40 ;  /* 0x0000004000047882 */ /* 0x000fc60000000000 */
[----:B------:R-:W-:Y:S01]  /*3e10*/  UVIRTCOUNT.DEALLOC.SMPOOL 0x80 ;  /* 0x000000800000784c */ /* 0x000fe20000000000 */
[----:B--2---:R-:W-:Y:S02]  /*3e20*/  ULEA UR8, UR8, UR4, 0x18 ;  /* 0x0000000408087291 */ /* 0x004fe4000f8ec0ff */
[----:B------:R-:W-:-:S07]  /*3e30*/  ULEA UR4, UR45, UR41, 0x3 ;  /* 0x000000292d047291 */ /* 0x000fce000f8e18ff */
[----:B------:R2:W-:Y:S02]  /*3e40*/  @P0 STS.U8 [UR8+0x1c], R0 ;  /* 0x00001c00ff000988 */ /* 0x0005e40008000008 */
[----:B------:R-:W4:Y:S02]  /*3e50*/  SYNCS.PHASECHK.TRANS64.TRYWAIT P0, [UR4], R2 ;  /* 0x00000002ff0075a7 */ /* 0x000f240008001104 */
[----:B--2-4-:R-:W-:Y:S05]  /*3e60*/  @!P0 BRA `(.L_x_69) ;  /* 0x0000004000608947 */ /* 0x014fea0003800000 */
.L_x_148:
[----:B------:R-:W-:-:S04]  /*3e70*/  UIADD3 UR4, UPT, UPT, UR45, 0x1, URZ ;  /* 0x000000012d047890 */ /* 0x000fc8000fffe0ff */
[----:B------:R-:W-:-:S04]  /*3e80*/  UISETP.NE.AND UP0, UPT, UR4, 0x4, UPT ;  /* 0x000000040400788c */ /* 0x000fc8000bf05270 */
[----:B------:R-:W-:Y:S02]  /*3e90*/  USEL UR6, URZ, 0x1, UP0 ;  /* 0x00000001ff067887 */ /* 0x000fe40008000000 */
[----:B------:R-:W-:-:S04]  /*3ea0*/  USEL UR4, UR4, URZ, UP0 ;  /* 0x000000ff04047287 */ /* 0x000fc80008000000 */
[----:B-1----:R-:W-:Y:S01]  /*3eb0*/  ULEA UR5, UR4, UR41, 0x3 ;  /* 0x0000002904057291 */ /* 0x002fe2000f8e18ff */
[----:B--2---:R-:W-:-:S04]  /*3ec0*/  LOP3.LUT R2, R11, UR6, RZ, 0x3c, !PT ;  /* 0x000000060b027c12 */ /* 0x004fc8000f8e3cff */
[----:B------:R-:W-:-:S04]  /*3ed0*/  SHF.L.U32 R3, R2, 0x1f, RZ ;  /* 0x0000001f02037819 */ /* 0x000fc800000006ff */
[----:B------:R-:W1:Y:S02]  /*3ee0*/  SYNCS.PHASECHK.TRANS64.TRYWAIT P0, [UR5], R3 ;  /* 0x00000003ff0075a7 */ /* 0x000e640008001105 */
[----:B-1----:R-:W-:Y:S05]  /*3ef0*/  @!P0 BRA `(.L_x_70) ;  /* 0x0000004000548947 */ /* 0x002fea0003800000 */
.L_x_150:
        /* <DEDUP_REMOVED lines=9> */
.L_x_152:
[----:B------:R-:W-:-:S04]  /*3f90*/  UIADD3 UR4, UPT, UPT, UR4, 0x1, URZ ;  /* 0x0000000104047890 */ /* 0x000fc8000fffe0ff */
[----:B------:R-:W-:-:S04]  /*3fa0*/  UISETP.NE.AND UP0, UPT, UR4, 0x4, UPT ;  /* 0x000000040400788c */ /* 0x000fc8000bf05270 */
[----:B------:R-:W-:Y:S02]  /*3fb0*/  USEL UR5, URZ, 0x1, UP0 ;  /* 0x00000001ff057887 */ /* 0x000fe40008000000 */
[----:B------:R-:W-:-:S04]  /*3fc0*/  USEL UR4, UR4, URZ, UP0 ;  /* 0x000000ff04047287 */ /* 0x000fc80008000000 */
[----:B------:R-:W-:Y:S01]  /*3fd0*/  ULEA UR4, UR4, UR41, 0x3 ;  /* 0x0000002904047291 */ /* 0x000fe2000f8e18ff */
[----:B------:R-:W-:-:S04]  /*3fe0*/  LOP3.LUT R2, R2, UR5, RZ, 0x3c, !PT ;  /* 0x0000000502027c12 */ /* 0x000fc8000f8e3cff */
[----:B------:R-:W-:-:S04]  /*3ff0*/  SHF.L.U32 R2, R2, 0x1f, RZ ;  /* 0x0000001f02027819 */ /* 0x000fc800000006ff */
[----:B------:R-:W2:Y:S02]  /*4000*/  SYNCS.PHASECHK.TRANS64.TRYWAIT P0, [UR4], R2 ;  /* 0x00000002ff0075a7 */ /* 0x000ea40008001104 */
[----:B--2---:R-:W-:Y:S05]  /*4010*/  @!P0 BRA `(.L_x_72) ;  /* 0x00000040003c8947 */ /* 0x004fea0003800000 */
.L_x_154:
[----:B------:R-:W-:Y:S01]  /*4020*/  NOP ;  /* 0x0000000000007918 */ /* 0x000fe20000000000 */
[----:B-1----:R-:W1:Y:S01]  /*4030*/  LDS R0, [UR8+0x14] ;  /* 0x00001408ff007984 */ /* 0x002e620008000800 */
[----:B------:R-:W-:Y:S01]  /*4040*/  ULOP3.LUT UR4, UR65, 0xffff, URZ, 0xc0, !UPT ;  /* 0x0000ffff41047892 */ /* 0x000fe2000f8ec0ff */
[----:B------:R-:W-:Y:S01]  /*4050*/  UMOV UR5, 0xffff ;  /* 0x0000ffff00057882 */ /* 0x000fe20000000000 */
[----:B------:R-:W-:Y:S02]  /*4060*/  UMOV UR6, 0x1 ;  /* 0x0000000100067882 */ /* 0x000fe40000000000 */
[----:B------:R-:W-:-:S04]  /*4070*/  USHF.R.U32.HI UR4, URZ, 0x5, UR4 ;  /* 0x00000005ff047899 */ /* 0x000fc80008011604 */
[----:B------:R-:W-:Y:S02]  /*4080*/  USHF.L.U32 UR5, UR5, UR4, URZ ;  /* 0x0000000405057299 */ /* 0x000fe400080006ff */
[----:B------:R-:W-:-:S04]  /*4090*/  USHF.L.U32 UR4, UR6, UR4, URZ ;  /* 0x0000000406047299 */ /* 0x000fc800080006ff */
[----:B-1----:R-:W-:-:S04]  /*40a0*/  LOP3.LUT R0, R0, UR5, RZ, 0xc0, !PT ;  /* 0x0000000500007c12 */ /* 0x002fc8000f8ec0ff */
[----:B------:R-:W-:-:S13]  /*40b0*/  ISETP.NE.AND P0, PT, R0, UR5, PT ;  /* 0x0000000500007c0c */ /* 0x000fda000bf05270 */
[----:B------:R-:W-:Y:S05]  /*40c0*/  @P0 BRA `(.L_x_73) ;  /* 0x0000000000580947 */ /* 0x000fea0003800000 */
[----:B------:R-:W1:Y:S02]  /*40d0*/  LDS R0, [UR8+0x18] ;  /* 0x00001808ff007984 */ /* 0x000e640008000800 */
[----:B-1----:R-:W-:-:S04]  /*40e0*/  LOP3.LUT R0, R0, UR4, RZ, 0xc0, !PT ;  /* 0x0000000400007c12 */ /* 0x002fc8000f8ec0ff */
[----:B------:R-:W-:-:S13]  /*40f0*/  ISETP.NE.AND P0, PT, R0, UR4, PT ;  /* 0x0000000400007c0c */ /* 0x000fda000bf05270 */
[----:B------:R-:W-:Y:S05]  /*4100*/  @P0 BRA `(.L_x_74) ;  /* 0x00000000003c0947 */ /* 0x000fea0003800000 */
[----:B------:R-:W1:Y:S01]  /*4110*/  S2R R2, SR_LANEID ;  /* 0x0000000000027919 */ /* 0x000e620000000000 */
[----:B------:R-:W-:-:S06]  /*4120*/  ULOP3.LUT UR5, URZ, UR5, URZ, 0x33, !UPT ;  /* 0x00000005ff057292 */ /* 0x000fcc000f8e33ff */
[----:B------:R-:W-:-:S04]  /*4130*/  IMAD.U32 R0, RZ, RZ, UR5 ;  /* 0x00000005ff007e24 */ /* 0x000fc8000f8e00ff */
[----:B------:R2:W4:Y:S02]  /*4140*/  REDUX UR7, R0 ;  /* 0x00000000000773c4 */ /* 0x0005240000000000 */
[----:B------:R1:W-:Y:S01]  /*4150*/  UTCATOMSWS.AND URZ, UR5 ;  /* 0x0000000500ff79e3 */ /* 0x0003e20008000000 */
[----:B--2---:R-:W-:Y:S01]  /*4160*/  LOP3.LUT R0, RZ, UR4, RZ, 0x33, !PT ;  /* 0x00000004ff007c12 */ /* 0x004fe2000f8e33ff */
[----:B------:R-:W-:Y:S02]  /*4170*/  VOTEU.ANY UR4, UPT, PT ;  /* 0x0000000000047886 */ /* 0x000fe400038e0100 */
[----:B------:R-:W-:Y:S02]  /*4180*/  UFLO.U32 UR4, UR4 ;  /* 0x00000004000472bd */ /* 0x000fe400080e0000 */
[----:B------:R-:W2:Y:S04]  /*4190*/  REDUX UR6, R0 ;  /* 0x00000000000673c4 */ /* 0x000ea80000000000 */
[----:B-1----:R-:W-:-:S02]  /*41a0*/  ISETP.EQ.U32.AND P0, PT, R2, UR4, PT ;  /* 0x0000000402007c0c */ /* 0x002fc4000bf02070 */
[----:B----4-:R-:W-:-:S11]  /*41b0*/  MOV R2, UR7 ;  /* 0x0000000700027c02 */ /* 0x010fd60008000f00 */
[----:B------:R1:W-:Y:S01]  /*41c0*/  @P0 ATOMS.AND RZ, [UR8+0x14], R2 ;  /* 0x00001402ffff098c */ /* 0x0003e2000a800008 */
[----:B--2---:R-:W-:-:S05]  /*41d0*/  IMAD.U32 R0, RZ, RZ, UR6 ;  /* 0x00000006ff007e24 */ /* 0x004fca000f8e00ff */
[----:B------:R1:W-:Y:S01]  /*41e0*/  @P0 ATOMS.AND RZ, [UR8+0x18], R0 ;  /* 0x00001800ffff098c */ /* 0x0003e2000a800008 */
[----:B------:R-:W-:Y:S05]  /*41f0*/  BRA `(.L_x_75) ;  /* 0x0000000000147947 */ /* 0x000fea0003800000 */
.L_x_74:
[----:B------:R-:W-:Y:S02]  /*4200*/  MOV R2, 0x4220 ;  /* 0x0000422000027802 */ /* 0x000fe40000000f00 */
[----:B---3-5:R-:W-:Y:S05]  /*4210*/  CALL.REL.NOINC `($__internal_0_$__cuda_sm10x_tcgen05_guardrail_trap_col_being_dealloced_not_returned_by_alloc) ;  /* 0x0000004000b07944 */ /* 0x028fea0003c00000 */
[----:B------:R-:W-:Y:S05]  /*4220*/  BRA `(.L_x_75) ;  /* 0x0000000000087947 */ /* 0x000fea0003800000 */
.L_x_73:
[----:B------:R-:W-:Y:S02]  /*4230*/  MOV R2, 0x4250 ;  /* 0x0000425000027802 */ /* 0x000fe40000000f00 */
[----:B---3-5:R-:W-:Y:S05]  /*4240*/  CALL.REL.NOINC `($__internal_2_$__cuda_sm10x_tcgen05_guardrail_trap_unallocated_columns_being_dealloced) ;  /* 0x0000004000bc7944 */ /* 0x028fea0003c00000 */
.L_x_75:
[----:B------:R-:W-:Y:S01]  /*4250*/  NOP ;  /* 0x0000000000007918 */ /* 0x000fe20000000000 */
[----:B------:R-:W-:Y:S05]  /*4260*/  EXIT ;  /* 0x000000000000794d */ /* 0x000fea0003800000 */
.L_x_57:
[----:B------:R-:W-:-:S09]  /*4270*/  UISETP.NE.OR UP0, UPT, UR18, 0x3, !UP3 ;  /* 0x000000031200788c */ /* 0x000fd2000df05670 */
[----:B------:R-:W-:Y:S05]  /*4280*/  BRA.U UP0, `(.L_x_76) ;  /* 0x0000001100247547 */ /* 0x000fea000b800000 */
[----:B------:R-:W2:Y:S01]  /*4290*/  LDCU.64 UR4, c[0x0][0x888] ;  /* 0x00011100ff0477ac */ /* 0x000ea20008000a00 */
[----:B------:R-:W3:Y:S01]  /*42a0*/  LDC.64 R12, c[0x0][0x348] ;  /* 0x0000d200ff0c7b82 */ /* 0x000ee20000000a00 */
[----:B------:R-:W-:Y:S02]  /*42b0*/  HFMA2 R9, -RZ, RZ, 0, 0 ;  /* 0x00000000ff097431 */ /* 0x000fe400000001ff */
[----:B------:R-:W-:Y:S01]  /*42c0*/  IMAD.MOV.U32 R11, RZ, RZ, 0x1 ;  /* 0x00000001ff0b7424 */ /* 0x000fe200078e00ff */
[----:B------:R-:W4:Y:S01]  /*42d0*/  LDCU UR37, c[0x0][0x370] ;  /* 0x00006e00ff2577ac */ /* 0x000f220008000800 */
[----:B------:R-:W-:Y:S01]  /*42e0*/  IMAD.MOV.U32 R10, RZ, RZ, RZ ;  /* 0x000000ffff0a7224 */ /* 0x000fe200078e00ff */
[----:B------:R-:W-:Y:S01]  /*42f0*/  MOV R3, 0x1000 ;  /* 0x0000100000037802 */ /* 0x000fe20000000f00 */
[----:B------:R-:W4:Y:S01]  /*4300*/  LDCU.128 UR32, c[0x0][0xb10] ;  /* 0x00016200ff2077ac */ /* 0x000f220008000c00 */
[----:B------:R-:W1:Y:S01]  /*4310*/  LDCU UR29, c[0x0][0x374] ;  /* 0x00006e80ff1d77ac */ /* 0x000e620008000800 */
[----:B------:R-:W1:Y:S01]  /*4320*/  LDCU.64 UR30, c[0x0][0x890] ;  /* 0x00011200ff1e77ac */ /* 0x000e620008000a00 */
[----:B--2---:R-:W-:Y:S01]  /*4330*/  UISETP.NE.U32.AND UP0, UPT, UR4, URZ, UPT ;  /* 0x000000ff0400728c */ /* 0x004fe2000bf05070 */
[----:B------:R-:W2:Y:S01]  /*4340*/  LDCU UR15, c[0x0][0xb0c] ;  /* 0x00016180ff0f77ac */ /* 0x000ea20008000800 */
[----:B------:R-:W3:Y:S01]  /*4350*/  LDCU UR41, c[0x0][0xb20] ;  /* 0x00016400ff2977ac */ /* 0x000ee20008000800 */
[----:B------:R-:W3:Y:S01]  /*4360*/  LDCU UR4, c[0x0][0xb30] ;  /* 0x00016600ff0477ac */ /* 0x000ee20008000800 */
[----:B----4-:R-:W-:-:S02]  /*4370*/  UIMAD.WIDE.U32 UR6, UR37, UR32, URZ ;  /* 0x00000020250672a5 */ /* 0x010fc4000f8e00ff */
[----:B-1----:R-:W-:Y:S02]  /*4380*/  UIMAD.WIDE.U32 UR8, UR29, UR35, URZ ;  /* 0x000000231d0872a5 */ /* 0x002fe4000f8e00ff */
[----:B------:R-:W-:Y:S02]  /*4390*/  USEL UR40, URZ, 0x1, UP5 ;  /* 0x00000001ff287887 */ /* 0x000fe4000a800000 */
[----:B------:R-:W-:Y:S02]  /*43a0*/  UISETP.NE.U32.AND UP6, UPT, UR30, URZ, UPT ;  /* 0x000000ff1e00728c */ /* 0x000fe4000bfc5070 */
[----:B------:R-:W-:Y:S01]  /*43b0*/  UISETP.NE.AND.EX UP5, UPT, UR5, URZ, UPT, UP0 ;  /* 0x000000ff0500728c */ /* 0x000fe2000bfa5300 */
[----:B------:R-:W-:Y:S01]  /*43c0*/  UMOV UR24, 0x400 ;  /* 0x0000040000187882 */ /* 0x000fe20000000000 */
[----:B------:R-:W-:Y:S01]  /*43d0*/  UISETP.NE.AND UP0, UPT, UR42, 0x1, UPT ;  /* 0x000000012a00788c */ /* 0x000fe2000bf05270 */
[----:B------:R-:W-:Y:S01]  /*43e0*/  UMOV UR6, UR7 ;  /* 0x0000000700067c82 */ /* 0x000fe20008000000 */
[----:B------:R-:W-:Y:S01]  /*43f0*/  UMOV UR38, UR9 ;  /* 0x0000000900267c82 */ /* 0x000fe20008000000 */
[----:B--2---:R-:W-:Y:S01]  /*4400*/  UISETP.NE.AND UP0, UPT, UR15, 0x1, UPT ;  /* 0x000000010f00788c */ /* 0x004fe2000bf05270 */
[----:B------:R-:W-:Y:S01]  /*4410*/  UMOV UR25, URZ ;  /* 0x000000ff00197c82 */ /* 0x000fe20008000000 */
[----:B------:R-:W-:-:S02]  /*4420*/  UPLOP3.LUT UP4, UPT, UPT, UPT, UPT, 0x40, 0x4 ;  /* 0x000000000004789c */ /* 0x000fc40003f8e870 */
[----:B------:R-:W-:Y:S01]  /*4430*/  UISETP.GE.AND UP2, UPT, UR42, 0x1, UPT ;  /* 0x000000012a00788c */ /* 0x000fe2000bf46270 */
[----:B------:R-:W1:Y:S01]  /*4440*/  LDCU.64 UR16, c[0x0][0xb28] ;  /* 0x00016500ff1077ac */ /* 0x000e620008000a00 */
[----:B------:R-:W-:Y:S02]  /*4450*/  ULEA UR24, UR54, UR24, 0x18 ;  /* 0x0000001836187291 */ /* 0x000fe4000f8ec0ff */
[----:B------:R-:W-:Y:S02]  /*4460*/  UISETP.NE.AND.EX UP6, UPT, UR31, URZ, UPT, UP6 ;  /* 0x000000ff1f00728c */ /* 0x000fe4000bfc5360 */
[----:B------:R-:W-:Y:S02]  /*4470*/  USHF.R.U32.HI UR39, URZ, UR33, UR6 ;  /* 0x00000021ff277299 */ /* 0x000fe40008011606 */
[----:B---3--:R-:W-:Y:S02]  /*4480*/  USHF.R.U32.HI UR38, URZ, UR41, UR38 ;  /* 0x00000029ff267299 */ /* 0x008fe40008011626 */
[----:B------:R-:W-:-:S02]  /*4490*/  UISETP.NE.AND UP0, UPT, UR34, 0x1, UPT ;  /* 0x000000012200788c */ /* 0x000fc4000bf05270 */
[----:B------:R-:W-:-:S11]  /*44a0*/  UISETP.NE.AND UP3, UPT, UR4, 0x1, UPT ;  /* 0x000000010400788c */ /* 0x000fd6000bf65270 */
.L_x_85:
[C---:B------:R-:W-:Y:S02]  /*44b0*/  LEA R8, R10.reuse, UR24, 0x3 ;  /* 0x000000180a087c11 */ /* 0x040fe4000f8e18ff */
[----:B------:R-:W-:Y:S02]  /*44c0*/  SHF.L.U32 R0, R9, 0x1f, RZ ;  /* 0x0000001f09007819 */ /* 0x000fe400000006ff */
[----:B------:R-:W-:Y:S02]  /*44d0*/  LEA R4, R10, UR24, 0x4 ;  /* 0x000000180a047c11 */ /* 0x000fe4000f8e20ff */
[----:B--2---:R-:W2:Y:S02]  /*44e0*/  SYNCS.PHASECHK.TRANS64.TRYWAIT P0, [R8+URZ+0xa0], R0 ;  /* 0x0000a000080075a7 */ /* 0x004ea400080011ff */
[----:B--2---:R-:W-:Y:S05]  /*44f0*/  @!P0 BRA `(.L_x_77) ;  /* 0x0000003c001c8947 */ /* 0x004fea0003800000 */
.L_x_155:
[----:B------:R-:W3:Y:S01]  /*4500*/  LDS.128 R4, [R4+0x130] ;  /* 0x0001300004047984 */ /* 0x000ee20000000c00 */
[----:B------:R-:W-:Y:S01]  /*4510*/  UISETP.GE.AND UP0, UPT, UR42, 0x1, UPT ;  /* 0x000000012a00788c */ /* 0x000fe2000bf06270 */
[----:B------:R-:W-:Y:S01]  /*4520*/  @!PT LDS RZ, [RZ] ;  /* 0x00000000fffff984 */ /* 0x000fe20000000800 */
[----:B------:R-:W-:Y:S01]  /*4530*/  @!PT LDS RZ, [RZ] ;  /* 0x00000000fffff984 */ /* 0x000fe20000000800 */
[----:B------:R-:W-:Y:S01]  /*4540*/  @!PT LDS RZ, [RZ] ;  /* 0x00000000fffff984 */ /* 0x000fe20000000800 */
[----:B------:R-:W-:Y:S01]  /*4550*/  @!PT LDS RZ, [RZ] ;  /* 0x00000000fffff984 */ /* 0x000fe20000000800 */
[----:B------:R4:W-:Y:S06]  /*4560*/  MEMBAR.ALL.CTA ;  /* 0x0000000000007992 */ /* 0x0009ec0000008000 */
[----:B----4-:R-:W4:Y:S01]  /*4570*/  FENCE.VIEW.ASYNC.S ;  /* 0x00000000000073c6 */ /* 0x010f220000000000 */
[----:B---3--:R-:W-:Y:S11]  /*4580*/  LOP3.LUT P0, RZ, R6, 0x1, RZ, 0xc0, !PT ;  /* 0x0000000106ff7812 */ /* 0x008ff6000780c0ff */
[----:B------:R-:W-:Y:S02]  /*4590*/  @!UPT UIADD3 URZ, UPT, UPT, URZ, URZ, URZ ;  /* 0x000000fffffff290 */ /* 0x000fe4000fffe0ff */
[----:B----4-:R-:W-:Y:S01]  /*45a0*/  VOTEU.ANY UP2, P0 ;  /* 0x0000000000ff7886 */ /* 0x010fe20000040100 */
[----:B------:R-:W-:Y:S11]  /*45b0*/  PLOP3.LUT P0, PT, PT, PT, UP2, 0x80, 0x8 ;  /* 0x000000000008781c */ /* 0x000ff60003f0f028 */
[----:B------:R-:W-:Y:S02]  /*45c0*/  @!UPT UIADD3 URZ, UPT, UPT, URZ, URZ, URZ ;  /* 0x000000fffffff290 */ /* 0x000fe4000fffe0ff */
[----:B--2---:R-:W-:Y:S02]  /*45d0*/  @P0 SHF.R.U32.HI R0, RZ, 0x10, R5 ;  /* 0x00000010ff000819 */ /* 0x004fe40000011605 */
[----:B------:R-:W-:Y:S02]  /*45e0*/  @P0 MOV R2, R4 ;  /* 0x0000000400020202 */ /* 0x000fe40000000f00 */
[----:B------:R-:W-:Y:S01]  /*45f0*/  @P0 R2UR UR4, R0 ;  /* 0x00000000000402ca */ /* 0x000fe200000e0000 */
[----:B------:R-:W-:Y:S01]  /*4600*/  VIADD R0, R8, 0xb0 ;  /* 0x000000b008007836 */ /* 0x000fe20000000000 */
[----:B------:R-:W-:Y:S02]  /*4610*/  @P0 LOP3.LUT R4, R5, 0xffff, RZ, 0xc0, !PT ;  /* 0x0000ffff05040812 */ /* 0x000fe400078ec0ff */
[----:B------:R-:W-:Y:S02]  /*4620*/  @P0 R2UR UR6, R2 ;  /* 0x00000000020602ca */ /* 0x000fe400000e0000 */
[----:B------:R-:W-:Y:S02]  /*4630*/  PRMT R0, RZ, 0x654, R0 ;  /* 0x00000654ff007816 */ /* 0x000fe40000000000 */
[----:B------:R-:W-:Y:S02]  /*4640*/  @P0 R2UR UR5, R4 ;  /* 0x00000000040502ca */ /* 0x000fe400000e0000 */
[----:B------:R2:W-:Y:S03]  /*4650*/  SYNCS.ARRIVE.TRANS64.RED.A1T0 RZ, [R0+URZ], RZ ;  /* 0x000000ff00ff79a7 */ /* 0x0005e600081004ff */
[----:B------:R-:W-:Y:S04]  /*4660*/  @UP2 UMOV UR28, UR4 ;  /* 0x00000004001c2c82 */ /* 0x000fe80008000000 */
[----:B------:R-:W-:Y:S04]  /*4670*/  @UP2 UMOV UR14, UR6 ;  /* 0x00000006000e2c82 */ /* 0x000fe80008000000 */
[----:B------:R-:W-:Y:S01]  /*4680*/  @UP2 UMOV UR13, UR5 ;  /* 0x00000005000d2c82 */ /* 0x000fe20008000000 */
[----:B------:R-:W-:Y:S05]  /*4690*/  BRA.U !UP0, `(.L_x_78) ;  /* 0x0000000108c07547 */ /* 0x000fea000b800000 */
[----:B------:R-:W-:Y:S02]  /*46a0*/  UIMAD.WIDE.U32 UR8, UR13, UR35, URZ ;  /* 0x000000230d0872a5 */ /* 0x000fe4000f8e00ff */
[----:B------:R-:W-:Y:S02]  /*46b0*/  UP2UR UR12, UPR, URZ, 0x4 ;  /* 0x00000004ff0c7883 */ /* 0x000fe40008000000 */
[----:B------:R-:W-:Y:S02]  /*46c0*/  UISETP.NE.AND UP2, UPT, UR34, 0x1, UPT ;  /* 0x000000012200788c */ /* 0x000fe4000bf45270 */
[----:B------:R-:W-:Y:S02]  /*46d0*/  UIMAD.WIDE.U32 UR10, UR14, UR32, URZ ;  /* 0x000000200e0a72a5 */ /* 0x000fe4000f8e00ff */
[----:B------:R-:W-:Y:S02]  /*46e0*/  USEL UR4, UR29, UR38, !UP2 ;  /* 0x000000261d047287 */ /* 0x000fe4000d000000 */
[----:B------:R-:W-:Y:S02]  /*46f0*/  UISETP.NE.AND UP0, UPT, UR15, 0x1, UPT ;  /* 0x000000010f00788c */ /* 0x000fe4000bf05270 */
[----:B------:R-:W-:Y:S02]  /*4700*/  UP2UR UR22, UPR, URZ, 0x2 ;  /* 0x00000002ff167883 */ /* 0x000fe40008000000 */
[----:B------:R-:W-:Y:S02]  /*4710*/  UISETP.NE.AND UP1, UPT, UR42, 0x1, UPT ;  /* 0x000000012a00788c */ /* 0x000fe4000bf25270 */
[----:B-1----:R-:W-:Y:S02]  /*4720*/  UIMAD.WIDE.U32 UR18, UR4, UR16, URZ ;  /* 0x00000010041272a5 */ /* 0x002fe4000f8e00ff */
[----:B------:R-:W-:Y:S01]  /*4730*/  USEL UR7, UR37, UR39, !UP0 ;  /* 0x0000002725077287 */ /* 0x000fe2000c000000 */
[----:B------:R-:W-:Y:S02]  /*4740*/  UMOV UR5, UR9 ;  /* 0x0000000900057c82 */ /* 0x000fe40008000000 */
[----:B------:R-:W-:Y:S02]  /*4750*/  USHF.R.U32.HI UR6, URZ, UR41, UR5 ;  /* 0x00000029ff067299 */ /* 0x000fe40008011605 */
[----:B------:R-:W-:Y:S02]  /*4760*/  UIMAD.WIDE.U32 UR20, UR7, UR16, URZ ;  /* 0x00000010071472a5 */ /* 0x000fe4000f8e00ff */
[----:B------:R-:W-:Y:S02]  /*4770*/  USEL UR6, UR13, UR6, !UP2 ;  /* 0x000000060d067287 */ /* 0x000fe4000d000000 */
[----:B------:R-:W-:Y:S01]  /*4780*/  UISETP.NE.AND UP2, UPT, UR12, URZ, UPT ;  /* 0x000000ff0c00728c */ /* 0x000fe2000bf45270 */
[----:B------:R-:W-:Y:S01]  /*4790*/  UMOV UR5, UR11 ;  /* 0x0000000b00057c82 */ /* 0x000fe20008000000 */
[----:B------:R-:W-:Y:S02]  /*47a0*/  UIMAD.WIDE.U32 UR10, UR6, UR16, URZ ;  /* 0x00000010060a72a5 */ /* 0x000fe4000f8e00ff */
[----:B------:R-:W-:Y:S03]  /*47b0*/  USHF.R.U32.HI UR8, URZ, UR33, UR5 ;  /* 0x00000021ff087299 */ /* 0x000fe60008011605 */
[----:B------:R-:W-:Y:S02]  /*47c0*/  UMOV UR5, UR19 ;  /* 0x0000001300057c82 */ /* 0x000fe40008000000 */
[----:B------:R-:W-:Y:S03]  /*47d0*/  @UP1 USHF.R.U32.HI UR4, URZ, UR17, UR5 ;  /* 0x00000011ff041299 */ /* 0x000fe60008011605 */
[----:B------:R-:W-:Y:S01]  /*47e0*/  UMOV UR5, UR21 ;  /* 0x0000001500057c82 */ /* 0x000fe20008000000 */
[----:B------:R-:W-:Y:S02]  /*47f0*/  UIMAD UR4, UR42, UR4, URZ ;  /* 0x000000042a0472a4 */ /* 0x000fe4000f8e02ff */
[----:B------:R-:W-:Y:S02]  /*4800*/  @UP1 USHF.R.U32.HI UR7, URZ, UR17, UR5 ;  /* 0x00000011ff071299 */ /* 0x000fe40008011605 */
[----:B------:R-:W-:Y:S02]  /*4810*/  USEL UR5, UR14, UR8, !UP0 ;  /* 0x000000080e057287 */ /* 0x000fe4000c000000 */
[----:B------:R-:W-:Y:S02]  /*4820*/  UIMAD UR8, UR42, UR7, URZ ;  /* 0x000000072a0872a4 */ /* 0x000fe4000f8e02ff */
[----:B------:R-:W-:Y:S03]  /*4830*/  UISETP.GE.AND UP0, UPT, UR6, UR4, UPT ;  /* 0x000000040600728c */ /* 0x000fe6000bf06270 */
[----:B------:R-:W-:Y:S01]  /*4840*/  UMOV UR4, UR11 ;  /* 0x0000000b00047c82 */ /* 0x000fe20008000000 */
[----:B------:R-:W-:Y:S02]  /*4850*/  UISETP.GE.OR UP0, UPT, UR5, UR8, UP0 ;  /* 0x000000080500728c */ /* 0x000fe40008706670 */
[----:B------:R-:W-:Y:S02]  /*4860*/  USHF.R.U32.HI UR4, URZ, UR17, UR4 ;  /* 0x00000011ff047299 */ /* 0x000fe40008011604 */
[----:B------:R-:W-:Y:S02]  /*4870*/  UIMAD.WIDE.U32 UR8, UR5, UR16, URZ ;  /* 0x00000010050872a5 */ /* 0x000fe4000f8e00ff */
[----:B------:R-:W-:Y:S04]  /*4880*/  USEL UR10, UR6, UR4, !UP1 ;  /* 0x00000004060a7287 */ /* 0x000fe8000c800000 */
[----:B------:R-:W-:Y:S01]  /*4890*/  UIADD3 UR11, UPT, UPT, -UR10, URZ, URZ ;  /* 0x000000ff0a0b7290 */ /* 0x000fe2000fffe1ff */
[----:B------:R-:W-:Y:S02]  /*48a0*/  @!UP0 UMOV UR4, UR9 ;  /* 0x0000000900048c82 */ /* 0x000fe40008000000 */
[----:B------:R-:W-:Y:S02]  /*48b0*/  @!UP0 USHF.R.U32.HI UR4, URZ, UR17, UR4 ;  /* 0x00000011ff048299 */ /* 0x000fe40008011604 */
[----:B------:R-:W-:Y:S02]  /*48c0*/  UIMAD UR8, UR42, UR11, UR6 ;  /* 0x0000000b2a0872a4 */ /* 0x000fe4000f8e0206 */
[----:B------:R-:W-:Y:S02]  /*48d0*/  @!UP0 USEL UR4, UR5, UR4, !UP1 ;  /* 0x0000000405048287 */ /* 0x000fe4000c800000 */
[----:B------:R-:W-:Y:S02]  /*48e0*/  UISETP.NE.AND UP1, UPT, UR22, URZ, UPT ;  /* 0x000000ff1600728c */ /* 0x000fe4000bf25270 */
[----:B------:R-:W-:Y:S02]  /*48f0*/  @!UP0 UIMAD UR8, UR7, UR8, UR4 ;  /* 0x00000008070882a4 */ /* 0x000fe4000f8e0204 */
[----:B------:R-:W-:Y:S02]  /*4900*/  @!UP0 UIADD3 UR9, UPT, UPT, UR10, -UR4, URZ ;  /* 0x800000040a098290 */ /* 0x000fe4000fffe0ff */
[----:B------:R-:W-:Y:S02]  /*4910*/  UIADD3 UR4, UPT, UPT, -UR5, URZ, URZ ;  /* 0x000000ff05047290 */ /* 0x000fe4000fffe1ff */
[----:B------:R-:W-:Y:S02]  /*4920*/  UIADD3 UR7, UPT, UPT, -UR6, URZ, URZ ;  /* 0x000000ff06077290 */ /* 0x000fe4000fffe1ff */
[----:B------:R-:W-:Y:S02]  /*4930*/  @!UP0 UIMAD UR6, UR9, UR42, UR5 ;  /* 0x0000002a090682a4 */ /* 0x000fe4000f8e0205 */
[----:B------:R-:W-:Y:S02]  /*4940*/  UIMAD UR14, UR15, UR4, UR14 ;  /* 0x000000040f0e72a4 */ /* 0x000fe4000f8e020e */
[----:B------:R-:W-:Y:S01]  /*4950*/  UIMAD UR13, UR34, UR7, UR13 ;  /* 0x00000007220d72a4 */ /* 0x000fe2000f8e020d */
[----:B------:R-:W-:Y:S02]  /*4960*/  @!UP0 UMOV UR5, UR8 ;  /* 0x0000000800058c82 */ /* 0x000fe40008000000 */
[----:B------:R-:W-:Y:S02]  /*4970*/  UIMAD UR14, UR5, UR15, UR14 ;  /* 0x0000000f050e72a4 */ /* 0x000fe4000f8e020e */
[----:B------:R-:W-:Y:S11]  /*4980*/  UIMAD UR13, UR6, UR34, UR13 ;  /* 0x00000022060d72a4 */ /* 0x000ff6000f8e020d */
[----:B------:R-:W-:Y:S01]  /*4990*/  @!UPT UIADD3 URZ, UPT, UPT, URZ, URZ, URZ ;  /* 0x000000fffffff290 */ /* 0x000fe2000fffe0ff */
.L_x_78:
[----:B------:R-:W3:Y:S01]  /*49a0*/  @!UP3 LDCU.128 UR20, c[0x0][0xb10] ;  /* 0x00016200ff14b7ac */ /* 0x000ee20008000c00 */
[----:B------:R-:W-:Y:S04]  /*49b0*/  ISETP.NE.U32.AND P0, PT, RZ, UR30, PT ;  /* 0x0000001eff007c0c */ /* 0x000fe8000bf05070 */
[----:B------:R-:W-:Y:S01]  /*49c0*/  ISETP.NE.AND.EX P0, PT, RZ, UR31, PT, P0 ;  /* 0x0000001fff007c0c */ /* 0x000fe2000bf05300 */
[----:B------:R-:W4:Y:S01]  /*49d0*/  @!UP3 LDCU UR5, c[0x0][0xb0c] ;  /* 0x00016180ff05b7ac */ /* 0x000f220008000800 */
[----:B------:R-:W-:Y:S02]  /*49e0*/  USHF.L.U32 UR11, UR26, 0x6, URZ ;  /* 0x000000061a0b7899 */ /* 0x000fe400080006ff */
[----:B------:R-:W-:Y:S02]  /*49f0*/  USHF.L.U32 UR10, UR27, 0x6, URZ ;  /* 0x000000061b0a7899 */ /* 0x000fe400080006ff */
[----:B---3--:R-:W-:Y:S07]  /*4a00*/  UIMAD.WIDE.U32 UR6, UR14, UR20, URZ ;  /* 0x000000140e0672a5 */ /* 0x008fee000f8e00ff */
[----:B------:R-:W-:Y:S01]  /*4a10*/  @!UP3 UMOV UR4, UR7 ;  /* 0x000000070004bc82 */ /* 0x000fe20008000000 */
[----:B----4-:R-:W-:Y:S02]  /*4a20*/  @!UP3 UISETP.NE.AND UP0, UPT, UR5, 0x1, UPT ;  /* 0x000000010500b88c */ /* 0x010fe4000bf05270 */
[----:B------:R-:W-:Y:S02]  /*4a30*/  @!UP3 USHF.R.U32.HI UR4, URZ, UR21, UR4 ;  /* 0x00000015ff04b299 */ /* 0x000fe40008011604 */
[----:B------:R-:W-:Y:S02]  /*4a40*/  UIMAD.WIDE.U32 UR6, UR13, UR23, URZ ;  /* 0x000000170d0672a5 */ /* 0x000fe4000f8e00ff */
[----:B------:R-:W-:Y:S02]  /*4a50*/  @!UP3 USEL UR8, UR14, UR4, !UP0 ;  /* 0x000000040e08b287 */ /* 0x000fe4000c000000 */
[----:B------:R-:W-:Y:S03]  /*4a60*/  @!UP3 UISETP.NE.AND UP0, UPT, UR22, 0x1, UPT ;  /* 0x000000011600b88c */ /* 0x000fe6000bf05270 */
[----:B------:R-:W-:Y:S02]  /*4a70*/  @!UP3 UMOV UR6, UR7 ;  /* 0x000000070006bc82 */ /* 0x000fe40008000000 */
[----:B------:R-:W3:Y:S02]  /*4a80*/  @!UP3 LDCU UR4, c[0x0][0xb20] ;  /* 0x00016400ff04b7ac */ /* 0x000ee40008000800 */
[----:B---3--:R-:W-:Y:S04]  /*4a90*/  @!UP3 USHF.R.U32.HI UR6, URZ, UR4, UR6 ;  /* 0x00000004ff06b299 */ /* 0x008fe80008011606 */
[----:B------:R-:W-:Y:S04]  /*4aa0*/  @!UP3 USEL UR6, UR13, UR6, !UP0 ;  /* 0x000000060d06b287 */ /* 0x000fe8000c000000 */
[----:B------:R-:W-:Y:S02]  /*4ab0*/  @!UP3 UIADD3 UR4, UPT, UPT, -UR8, UR6, URZ ;  /* 0x000000060804b290 */ /* 0x000fe4000fffe1ff */
[----:B------:R-:W-:Y:S02]  /*4ac0*/  @!UP3 UIADD3 UR6, UPT, UPT, UR8, -UR6, URZ ;  /* 0x800000060806b290 */ /* 0x000fe4000fffe0ff */
[----:B------:R-:W-:Y:S02]  /*4ad0*/  @!UP3 UIMAD UR14, UR4, UR5, UR14 ;  /* 0x00000005040eb2a4 */ /* 0x000fe4000f8e020e */
[----:B------:R-:W-:Y:S01]  /*4ae0*/  @!UP3 UIMAD UR13, UR6, UR22, UR13 ;  /* 0x00000016060db2a4 */ /* 0x000fe2000f8e020d */
[----:B------:R-:W-:Y:S11]  /*4af0*/  BRA.U UP4, `(.L_x_79) ;  /* 0x0000000104107547 */ /* 0x000ff6000b800000 */
[----:B------:R-:W-:Y:S04]  /*4b00*/  MOV R2, UR40 ;  /* 0x0000002800027c02 */ /* 0x000fe80008000f00 */
[----:B------:R-:W-:Y:S04]  /*4b10*/  SHF.L.U32 R2, R2, 0x1f, RZ ;  /* 0x0000001f02027819 */ /* 0x000fe800000006ff */
[----:B------:R-:W3:Y:S02]  /*4b20*/  SYNCS.PHASECHK.TRANS64.TRYWAIT P1, [UR24+0x98], R2 ;  /* 0x00009802ff0075a7 */ /* 0x000ee40008021118 */
[----:B---3--:R-:W-:Y:S05]  /*4b30*/  @!P1 BRA `(.L_x_80) ;  /* 0x0000003400a09947 */ /* 0x008fea0003800000 */
.L_x_79:
[----:B------:R-:W-:Y:S05]  /*4b40*/  BRA.U !UP6, `(.L_x_81) ;  /* 0x000000010e387547 */ /* 0x000fea000b800000 */
[----:B------:R-:W-:Y:S01]  /*4b50*/  UPLOP3.LUT UP1, UPT, UPT, UPT, UP5, 0x80, 0x8 ;  /* 0x000000000008789c */ /* 0x000fe20003f2f050 */
[----:B--2---:R-:W-:Y:S01]  /*4b60*/  HFMA2 R0, -RZ, RZ, 0, 5.9604644775390625e-08 ;  /* 0x00000001ff007431 */ /* 0x004fe200000001ff */
[----:B------:R-:W2:Y:S01]  /*4b70*/  LDCU.64 UR8, c[0x0][0x358] ;  /* 0x00006b00ff0877ac */ /* 0x000ea20008000a00 */
[----:B------:R-:W-:Y:S03]  /*4b80*/  IMAD.MOV.U32 R45, RZ, RZ, 0x1 ;  /* 0x00000001ff2d7424 */ /* 0x000fe600078e00ff */
[----:B------:R-:W-:Y:S05]  /*4b90*/  PLOP3.LUT P1, PT, PT, PT, UP1, 0x80, 0x8 ;  /* 0x000000000008781c */ /* 0x000fea0003f2f018 */
[----:B------:R-:W3:Y:S01]  /*4ba0*/  @UP1 LDCU.64 UR4, c[0x0][0x888] ;  /* 0x00011100ff0417ac */ /* 0x000ee20008000a00 */
[----:B------:R-:W-:Y:S07]  /*4bb0*/  @UP1 UIMAD UR6, UR36, UR30, URZ ;  /* 0x0000001e240612a4 */ /* 0x000fee000f8e02ff */
[----:B------:R-:W-:Y:S01]  /*4bc0*/  @!P1 PRMT R45, R0, 0x7610, R45 ;  /* 0x00007610002d9816 */ /* 0x000fe2000000002d */
[----:B---3--:R-:W-:Y:S06]  /*4bd0*/  @UP1 UIMAD.WIDE UR4, UR6, 0x4, UR4 ;  /* 0x00000004060418a5 */ /* 0x008fec000f8e0204 */
[----:B-----5:R-:W-:Y:S01]  /*4be0*/  IMAD.U32 R26, RZ, RZ, UR4 ;  /* 0x00000004ff1a7e24 */ /* 0x020fe2000f8e00ff */
[----:B------:R-:W-:Y:S04]  /*4bf0*/  MOV R27, UR5 ;  /* 0x00000005001b7c02 */ /* 0x000fe80008000f00 */
[----:B------:R-:W3:Y:S01]  /*4c00*/  @!UP1 LDCU UR4, c[0x0][0x880] ;  /* 0x00011000ff0497ac */ /* 0x000ee20008000800 */
[----:B--2---:R4:W5:Y:S02]  /*4c10*/  @P1 LDG.E R26, desc[UR8][R26.64] ;  /* 0x000000081a1a1981 */ /* 0x004964000c1e1900 */
[----:B---34-:R-:W-:Y:S07]  /*4c20*/  @!P1 IMAD.U32 R26, RZ, RZ, UR4 ;  /* 0x00000004ff1a9e24 */ /* 0x018fee000f8e00ff */
.L_x_81:
[----:B-----5:R-:W-:Y:S01]  /*4c30*/  @!P0 FSETP.EQ.AND P2, PT, R26, RZ, PT ;  /* 0x000000ff1a00820b */ /* 0x020fe20003f42000 */
[----:B------:R-:W-:Y:S01]  /*4c40*/  @!UPT UIADD3 URZ, UPT, UPT, URZ, URZ, URZ ;  /* 0x000000fffffff290 */ /* 0x000fe2000fffe0ff */
[----:B------:R-:W-:Y:S11]  /*4c50*/  @!P0 BRA `(.L_x_82) ;  /* 0x0000000000148947 */ /* 0x000ff60003800000 */
[----:B------:R-:W-:Y:S02]  /*4c60*/  LOP3.LUT P0, RZ, R45, 0xff, RZ, 0xc0, !PT ;  /* 0x000000ff2dff7812 */ /* 0x000fe4000780c0ff */
[----:B------:R-:W-:Y:S04]  /*4c70*/  PLOP3.LUT P2, PT, PT, PT, UP1, 0x80, 0x8 ;  /* 0x000000000008781c */ /* 0x000fe80003f4f018 */
[----:B------:R-:W-:Y:S07]  /*4c80*/  PLOP3.LUT P2, PT, P2, PT, PT, 0x8, 0x80 ;  /* 0x000000000080781c */ /* 0x000fee000174e170 */
[----:B------:R-:W-:Y:S11]  /*4c90*/  @P0 FSETP.EQ.AND P2, PT, R26, RZ, PT ;  /* 0x000000ff1a00020b */ /* 0x000ff60003f42000 */
[----:B------:R-:W-:Y:S02]  /*4ca0*/  @!UPT UIADD3 URZ, UPT, UPT, URZ, URZ, URZ ;  /* 0x000000fffffff290 */ /* 0x000fe4000fffe0ff */
.L_x_82:
[----:B------:R-:W-:Y:S01]  /*4cb0*/  ULEA UR4, UR25, UR24, 0x3 ;  /* 0x0000001819047291 */ /* 0x000fe2000f8e18ff */
[----:B--2---:R-:W-:Y:S02]  /*4cc0*/  SHF.L.U32 R2, R11, 0x1f, RZ ;  /* 0x0000001f0b027819 */ /* 0x004fe400000006ff */
[----:B------:R-:W-:Y:S04]  /*4cd0*/  ELECT P1, URZ, PT ;  /* 0x0000000000ff782f */ /* 0x000fe80003820000 */
[----:B------:R-:W-:Y:S02]  /*4ce0*/  PLOP3.LUT P1, PT, P2, P1, PT, 0xf2, 0x2f ;  /* 0x00000000002f781c */ /* 0x000fe40001723e72 */
[----:B------:R-:W2:Y:S02]  /*4cf0*/  SYNCS.PHASECHK.TRANS64.TRYWAIT P0, [UR4+0x78], R2 ;  /* 0x00007802ff0075a7 */ /* 0x000ea40008001104 */
[----:B--2---:R-:W-:Y:S09]  /*4d00*/  @!P0 BRA `(.L_x_83) ;  /* 0x0000003400448947 */ /* 0x004ff20003800000 */
.L_x_158:
[----:B------:R-:W-:Y:S01]  /*4d10*/  VOTEU.ALL UP0, P1 ;  /* 0x0000000000ff7886 */ /* 0x000fe20000800000 */
[----:B--2---:R-:W-:Y:S01]  /*4d20*/  @!P1 IADD3 R2, P0, PT, R12, 0x580, RZ ;  /* 0x000005800c029810 */ /* 0x004fe20007f1e0ff */
[----:B------:R-:W-:Y:S01]  /*4d30*/  UIADD3 UR9, UPT, UPT, UR4, 0x60, URZ ;  /* 0x0000006004097890 */ /* 0x000fe2000fffe0ff */
[----:B------:R-:W-:Y:S01]  /*4d40*/  VIADD R10, R10, 0x1 ;  /* 0x000000010a0a7836 */ /* 0x000fe20000000000 */
[----:B------:R-:W-:Y:S01]  /*4d50*/  UMOV UR22, 0x0 ;  /* 0x0000000000167882 */ /* 0x000fe20000000000 */
[----:B------:R-:W-:Y:S01]  /*4d60*/  @!UP0 ULEA UR5, UR25, UR24, 0xc ;  /* 0x0000001819058291 */ /* 0x000fe2000f8e60ff */
[----:B------:R-:W-:Y:S01]  /*4d70*/  @!P1 IMAD.X R0, RZ, RZ, R13, P0 ;  /* 0x000000ffff009224 */ /* 0x000fe200000e060d */
[----:B------:R-:W-:Y:S01]  /*4d80*/  @!P1 R2UR UR7, R2 ;  /* 0x00000000020792ca */ /* 0x000fe200000e0000 */
[----:B------:R-:W-:Y:S01]  /*4d90*/  @!P1 IMAD.MOV.U32 R2, RZ, RZ, 0x1000 ;  /* 0x00001000ff029424 */ /* 0x000fe200078e00ff */
[----:B------:R-:W-:Y:S02]  /*4da0*/  @!UP0 UIADD3 UR8, UPT, UPT, UR5, 0x200, URZ ;  /* 0x0000020005088890 */ /* 0x000fe4000fffe0ff */
[----:B------:R-:W-:Y:S01]  /*4db0*/  UIADD3 UR5, UPT, UPT, UR25, 0x1, URZ ;  /* 0x0000000119057890 */ /* 0x000fe2000fffe0ff */
[----:B------:R-:W-:Y:S01]  /*4dc0*/  UMOV UR23, 0x10000000 ;  /* 0x1000000000177882 */ /* 0x000fe20000000000 */
[----:B------:R-:W-:Y:S02]  /*4dd0*/  UMOV UR12, UR36 ;  /* 0x00000024000c7c82 */ /* 0x000fe40008000000 */
[----:B------:R-:W-:Y:S04]  /*4de0*/  UISETP.NE.AND UP0, UPT, UR5, 0x3, UPT ;  /* 0x000000030500788c */ /* 0x000fe8000bf05270 */
[----:B------:R-:W-:Y:S01]  /*4df0*/  USEL UR6, UR5, URZ, UP0 ;  /* 0x000000ff05067287 */ /* 0x000fe20008000000 */
[----:B------:R-:W-:Y:S01]  /*4e00*/  @!P1 R2UR UR5, R0 ;  /* 0x00000000000592ca */ /* 0x000fe200000e0000 */
[----:B------:R-:W-:Y:S01]  /*4e10*/  IMAD.U32 R4, RZ, RZ, UR7 ;  /* 0x00000007ff047e24 */ /* 0x000fe2000f8e00ff */
[----:B------:R-:W-:Y:S02]  /*4e20*/  USEL UR20, URZ, 0x1, UP0 ;  /* 0x00000001ff147887 */ /* 0x000fe40008000000 */
[----:B------:R-:W-:Y:S01]  /*4e30*/  VOTEU.ALL UP0, P1 ;  /* 0x0000000000ff7886 */ /* 0x000fe20000800000 */
[----:B------:R-:W-:Y:S01]  /*4e40*/  UPRMT UR7, UR54, 0x654, UR9 ;  /* 0x0000065436077896 */ /* 0x000fe20008000009 */
[----:B------:R-:W-:Y:S02]  /*4e50*/  @!P1 R2UR UR18, R4 ;  /* 0x00000000041292ca */ /* 0x000fe400000e0000 */
[----:B------:R-:W-:Y:S04]  /*4e60*/  LOP3.LUT R11, R11, UR20, RZ, 0x3c, !PT ;  /* 0x000000140b0b7c12 */ /* 0x000fe8000f8e3cff */
[----:B------:R-:W-:Y:S01]  /*4e70*/  SHF.L.U32 R0, R11, 0x1f, RZ ;  /* 0x0000001f0b007819 */ /* 0x000fe200000006ff */
[----:B------:R-:W-:Y:S01]  /*4e80*/  IMAD.U32 R5, RZ, RZ, UR5 ;  /* 0x00000005ff057e24 */ /* 0x000fe2000f8e00ff */
[----:B------:R-:W-:Y:S04]  /*4e90*/  ULEA UR5, UR6, UR24, 0x3 ;  /* 0x0000001806057291 */ /* 0x000fe8000f8e18ff */
[----:B------:R-:W-:Y:S11]  /*4ea0*/  @!P1 R2UR UR19, R5 ;  /* 0x00000000051392ca */ /* 0x000ff600000e0000 */
[----:B------:R-:W-:Y:S02]  /*4eb0*/  @!UPT UIADD3 URZ, UPT, UPT, URZ, URZ, URZ ;  /* 0x000000fffffff290 */ /* 0x000fe4000fffe0ff */
[----:B------:R2:W-:Y:S01]  /*4ec0*/  @!UP0 UTMALDG.3D [UR8], [UR18], desc[UR22] ;  /* 0x00001608120085b4 */ /* 0x0005e20008011000 */
[----:B------:R2:W-:Y:S01]  /*4ed0*/  @!P1 SYNCS.ARRIVE.TRANS64.RED.A0TR RZ, [UR4+0x60], R2 ;  /* 0x00006002ffff99a7 */ /* 0x0005e20008300404 */
[----:B------:R-:W-:Y:S01]  /*4ee0*/  SYNCS.ARRIVE.TRANS64.RED.A1T0 RZ, [UR7], RZ ;  /* 0x000000ffffff79a7 */ /* 0x000fe20008100407 */
[----:B------:R-:W3:Y:S02]  /*4ef0*/  SYNCS.PHASECHK.TRANS64.TRYWAIT P0, [UR5+0x78], R0 ;  /* 0x00007800ff0075a7 */ /* 0x000ee40008001105 */
[----:B--23--:R-:W-:Y:S05]  /*4f00*/  @!P0 BRA `(.L_x_84) ;  /* 0x0000003000dc8947 */ /* 0x00cfea0003800000 */
.L_x_160:
[----:B------:R-:W-:Y:S01]  /*4f10*/  UIADD3 UR9, UPT, UPT, UR5, 0x60, URZ ;  /* 0x0000006005097890 */ /* 0x000fe2000fffe0ff */
[----:B--2---:R-:W-:Y:S01]  /*4f20*/  @!P1 IADD3 R2, P0, PT, R12, 0x580, RZ ;  /* 0x000005800c029810 */ /* 0x004fe20007f1e0ff */
[----:B------:R-:W-:Y:S01]  /*4f30*/  UPLOP3.LUT UP4, UPT, UPT, UPT, UPT, 0x80, 0x8 ;  /* 0x000000000008789c */ /* 0x000fe20003f8f070 */
[----:B------:R-:W-:Y:S01]  /*4f40*/  R2UR UR22, R47 ;  /* 0x000000002f1672ca */ /* 0x000fe200000e0000 */
[----:B------:R-:W-:Y:S01]  /*4f50*/  UMOV UR20, 0x0 ;  /* 0x0000000000147882 */ /* 0x000fe20000000000 */
[----:B------:R-:W-:Y:S01]  /*4f60*/  UMOV UR21, 0x10000000 ;  /* 0x1000000000157882 */ /* 0x000fe20000000000 */
[----:B------:R-:W-:Y:S01]  /*4f70*/  UMOV UR12, UR36 ;  /* 0x00000024000c7c82 */ /* 0x000fe20008000000 */
[----:B------:R-:W-:Y:S01]  /*4f80*/  VOTEU.ALL UP0, P1 ;  /* 0x0000000000ff7886 */ /* 0x000fe20000800000 */
[----:B------:R-:W-:Y:S01]  /*4f90*/  @!P1 IMAD.X R0, RZ, RZ, R13, P0 ;  /* 0x000000ffff009224 */ /* 0x000fe200000e060d */
[----:B------:R-:W-:Y:S01]  /*4fa0*/  R2UR UR19, R48 ;  /* 0x00000000301372ca */ /* 0x000fe200000e0000 */
[----:B------:R-:W-:Y:S01]  /*4fb0*/  UMOV UR36, UR28 ;  /* 0x0000001c00247c82 */ /* 0x000fe20008000000 */
[C---:B------:R-:W-:Y:S01]  /*4fc0*/  ISETP.NE.AND P0, PT, R10.reuse, 0x2, PT ;  /* 0x000000020a00780c */ /* 0x040fe20003f05270 */
[----:B------:R-:W-:Y:S02]  /*4fd0*/  @!UP0 ULEA UR4, UR6, UR24, 0xc ;  /* 0x0000001806048291 */ /* 0x000fe4000f8e60ff */
[----:B------:R-:W-:Y:S01]  /*4fe0*/  @!UP0 UIADD3 UR10, UPT, UPT, UR10, 0x20, URZ ;  /* 0x000000200a0a8890 */ /* 0x000fe2000fffe0ff */
[----:B------:R-:W-:Y:S01]  /*4ff0*/  SEL R10, R10, RZ, P0 ;  /* 0x000000ff0a0a7207 */ /* 0x000fe20000000000 */
[----:B------:R-:W-:Y:S02]  /*5000*/  @!UP0 UIADD3 UR8, UPT, UPT, UR4, 0x200, URZ ;  /* 0x0000020004088890 */ /* 0x000fe4000fffe0ff */
[----:B------:R-:W-:Y:S01]  /*5010*/  UIADD3 UR4, UPT, UPT, UR6, 0x1, URZ ;  /* 0x0000000106047890 */ /* 0x000fe2000fffe0ff */
[----:B------:R-:W-:Y:S01]  /*5020*/  @!P1 R2UR UR6, R2 ;  /* 0x00000000020692ca */ /* 0x000fe200000e0000 */
[----:B------:R-:W-:Y:S02]  /*5030*/  UIADD3 UR27, UPT, UPT, UR13, UR22, URZ ;  /* 0x000000160d1b7290 */ /* 0x000fe4000fffe0ff */
[----:B------:R-:W-:Y:S02]  /*5040*/  UISETP.NE.AND UP0, UPT, UR4, 0x3, UPT ;  /* 0x000000030400788c */ /* 0x000fe4000bf05270 */
[----:B------:R-:W-:Y:S02]  /*5050*/  UIADD3 UR26, UPT, UPT, UR14, UR19, URZ ;  /* 0x000000130e1a7290 */ /* 0x000fe4000fffe0ff */
[----:B------:R-:W-:Y:S01]  /*5060*/  USEL UR25, UR4, URZ, UP0 ;  /* 0x000000ff04197287 */ /* 0x000fe20008000000 */
[----:B------:R-:W-:Y:S01]  /*5070*/  @!P1 R2UR UR4, R0 ;  /* 0x00000000000492ca */ /* 0x000fe200000e0000 */
[----:B------:R-:W-:Y:S01]  /*5080*/  USEL UR18, URZ, 0x1, UP0 ;  /* 0x00000001ff127887 */ /* 0x000fe20008000000 */
[----:B------:R-:W-:Y:S01]  /*5090*/  SEL R0, RZ, 0x1, P0 ;  /* 0x00000001ff007807 */ /* 0x000fe20000000000 */
[----:B------:R-:W-:Y:S02]  /*50a0*/  VOTEU.ALL UP0, P1 ;  /* 0x0000000000ff7886 */ /* 0x000fe40000800000 */
[----:B------:R-:W-:Y:S01]  /*50b0*/  IMAD.U32 R4, RZ, RZ, UR6 ;  /* 0x00000006ff047e24 */ /* 0x000fe2000f8e00ff */
[----:B------:R-:W-:Y:S02]  /*50c0*/  LOP3.LUT R9, R9, R0, RZ, 0x3c, !PT ;  /* 0x0000000009097212 */ /* 0x000fe400078e3cff */
[----:B------:R-:W-:Y:S02]  /*50d0*/  LOP3.LUT R11, R11, UR18, RZ, 0x3c, !PT ;  /* 0x000000120b0b7c12 */ /* 0x000fe4000f8e3cff */
[----:B------:R-:W-:Y:S03]  /*50e0*/  @!P1 R2UR UR6, R4 ;  /* 0x00000000040692ca */ /* 0x000fe600000e0000 */
[----:B------:R-:W-:Y:S01]  /*50f0*/  IMAD.U32 R5, RZ, RZ, UR4 ;  /* 0x00000004ff057e24 */ /* 0x000fe2000f8e00ff */
[----:B------:R-:W-:Y:S04]  /*5100*/  UPRMT UR4, UR54, 0x654, UR9 ;  /* 0x0000065436047896 */ /* 0x000fe80008000009 */
[----:B------:R-:W-:Y:S11]  /*5110*/  @!P1 R2UR UR7, R5 ;  /* 0x00000000050792ca */ /* 0x000ff600000e0000 */
[----:B------:R-:W-:Y:S02]  /*5120*/  @!UPT UIADD3 URZ, UPT, UPT, URZ, URZ, URZ ;  /* 0x000000fffffff290 */ /* 0x000fe4000fffe0ff */
[----:B------:R2:W-:Y:S01]  /*5130*/  @!UP0 UTMALDG.3D [UR8], [UR6], desc[UR20] ;  /* 0x00001408060085b4 */ /* 0x0005e20008011000 */
[----:B------:R2:W-:Y:S01]  /*5140*/  @!P1 SYNCS.ARRIVE.TRANS64.RED.A0TR RZ, [UR5+0x60], R3 ;  /* 0x00006003ffff99a7 */ /* 0x0005e20008300405 */
[----:B------:R-:W-:Y:S01]  /*5150*/  SYNCS.ARRIVE.TRANS64.RED.A1T0 RZ, [UR4], RZ ;  /* 0x000000ffffff79a7 */ /* 0x000fe20008100404 */
[----:B------:R-:W-:Y:S05]  /*5160*/  BRA.U UP2, `(.L_x_85) ;  /* 0xfffffff102d07547 */ /* 0x000fea000b83ffff */
[----:B------:R-:W-:Y:S01]  /*5170*/  UIADD3 UR24, UPT, UPT, UR24, 0x78, URZ ;  /* 0x0000007818187890 */ /* 0x000fe2000fffe0ff */
[----:B------:R-:W-:-:S03]  /*5180*/  SHF.L.U32 R2, R11, 0x1f, RZ ;  /* 0x0000001f0b027819 */ /* 0x000fc600000006ff */
[----:B------:R-:W-:-:S09]  /*5190*/  ULEA UR4, UR25, UR24, 0x3 ;  /* 0x0000001819047291 */ /* 0x000fd2000f8e18ff */
[----:B------:R-:W3:Y:S02]  /*51a0*/  SYNCS.PHASECHK.TRANS64.TRYWAIT P0, [UR4], R2 ;  /* 0x00000002ff0075a7 */ /* 0x000ee40008001104 */
[----:B---3--:R-:W-:Y:S05]  /*51b0*/  @!P0 BRA `(.L_x_86) ;  /* 0x0000003000488947 */ /* 0x008fea0003800000 */
.L_x_162:
[----:B------:R-:W-:-:S04]  /*51c0*/  UIADD3 UR4, UPT, UPT, UR25, 0x1, URZ ;  /* 0x0000000119047890 */ /* 0x000fc8000fffe0ff */
[----:B------:R-:W-:-:S04]  /*51d0*/  UISETP.NE.AND UP0, UPT, UR4, 0x3, UPT ;  /* 0x000000030400788c */ /* 0x000fc8000bf05270 */
[----:B--2---:R-:W-:Y:S02]  /*51e0*/  USEL UR6, URZ, 0x1, UP0 ;  /* 0x00000001ff067887 */ /* 0x004fe40008000000 */
[----:B------:R-:W-:-:S04]  /*51f0*/  USEL UR4, UR4, URZ, UP0 ;  /* 0x000000ff04047287 */ /* 0x000fc80008000000 */
[----:B------:R-:W-:Y:S01]  /*5200*/  ULEA UR5, UR4, UR24, 0x3 ;  /* 0x0000001804057291 */ /* 0x000fe2000f8e18ff */
[----:B------:R-:W-:-:S04]  /*5210*/  LOP3.LUT R11, R11, UR6, RZ, 0x3c, !PT ;  /* 0x000000060b0b7c12 */ /* 0x000fc8000f8e3cff */
[----:B---3--:R-:W-:-:S04]  /*5220*/  SHF.L.U32 R2, R11, 0x1f, RZ ;  /* 0x0000001f0b027819 */ /* 0x008fc800000006ff */
[----:B------:R-:W2:Y:S02]  /*5230*/  SYNCS.PHASECHK.TRANS64.TRYWAIT P0, [UR5], R2 ;  /* 0x00000002ff0075a7 */ /* 0x000ea40008001105 */
[----:B--2---:R-:W-:Y:S05]  /*5240*/  @!P0 BRA `(.L_x_87) ;  /* 0x00000030003c8947 */ /* 0x004fea0003800000 */
.L_x_164:
[----:B------:R-:W-:-:S04]  /*5250*/  UIADD3 UR4, UPT, UPT, UR4, 0x1, URZ ;  /* 0x0000000104047890 */ /* 0x000fc8000fffe0ff */
[----:B------:R-:W-:-:S04]  /*5260*/  UISETP.NE.AND UP0, UPT, UR4, 0x3, UPT ;  /* 0x000000030400788c */ /* 0x000fc8000bf05270 */
[----:B------:R-:W-:Y:S02]  /*5270*/  USEL UR5, URZ, 0x1, UP0 ;  /* 0x00000001ff057887 */ /* 0x000fe40008000000 */
[----:B------:R-:W-:-:S04]  /*5280*/  USEL UR4, UR4, URZ, UP0 ;  /* 0x000000ff04047287 */ /* 0x000fc80008000000 */
[----:B------:R-:W-:Y:S01]  /*5290*/  ULEA UR4, UR4, UR24, 0x3 ;  /* 0x0000001804047291 */ /* 0x000fe2000f8e18ff */
[----:B--2---:R-:W-:-:S04]  /*52a0*/  LOP3.LUT R2, R11, UR5, RZ, 0x3c, !PT ;  /* 0x000000050b027c12 */ /* 0x004fc8000f8e3cff */
[----:B------:R-:W-:Y:S01]  /*52b0*/  SHF.L.U32 R2, R2, 0x1f, RZ ;  /* 0x0000001f02027819 */ /* 0x000fe200000006ff */
[----:B------:R-:W-:-:S07]  /*52c0*/  IMAD.U32 R0, RZ, RZ, UR4 ;  /* 0x00000004ff007e24 */ /* 0x000fce000f8e00ff */
.L_x_88:
[----:B--2---:R2:W3:Y:S02]  /*52d0*/  SYNCS.PHASECHK.TRANS64.TRYWAIT P0, [R0+URZ], R2 ;  /* 0x00000002000075a7 */ /* 0x0044e400080011ff */
[----:B---3--:R-:W-:Y:S05]  /*52e0*/  @!P0 NANOSLEEP.SYNCS 0x989680 ;  /* 0x009896800000895d */ /* 0x008fea0003900000 */
[----:B------:R-:W3:Y:S02]  /*52f0*/  @!P0 SYNCS.PHASECHK.TRANS64 P0, [R0+URZ], R2 ;  /* 0x00000002000085a7 */ /* 0x000ee400080010ff */
[----:B-1-3--:R-:W-:Y:S05]  /*5300*/  @P0 EXIT ;  /* 0x000000000000094d */ /* 0x00afea0003800000 */
[----:B------:R-:W-:Y:S05]  /*5310*/  BRA `(.L_x_88) ;  /* 0xfffffffc00ec7947 */ /* 0x000fea000383ffff */
.L_x_76:
[----:B------:R-:W-:-:S06]  /*5320*/  UISETP.GE.AND UP0, UPT, UR18, 0x4, UPT ;  /* 0x000000041200788c */ /* 0x000fcc000bf06270 */
[----:B------:R-:W-:-:S13]  /*5330*/  PLOP3.LUT P0, PT, PT, PT, UP0, 0x80, 0x8 ;  /* 0x000000000008781c */ /* 0x000fda0003f0f008 */
[----:B-1----:R-:W-:Y:S05]  /*5340*/  @!P0 EXIT ;  /* 0x000000000000894d */ /* 0x002fea0003800000 */
[----:B------:R-:W-:Y:S01]  /*5350*/  BAR.SYNC.DEFER_BLOCKING 0x6, 0xa0 ;  /* 0x0182800000007b1d */ /* 0x000fe20000010000 */
[C---:B------:R-:W-:Y:S01]  /*5360*/  IMAD.SHL.U32 R3, R55.reuse, 0x20, RZ ;  /* 0x0000002037037824 */ /* 0x040fe200078e00ff */
[C---:B------:R-:W-:Y:S01]  /*5370*/  LOP3.LUT P0, RZ, R55.reuse, 0x4, RZ, 0xc0, !PT ;  /* 0x0000000437ff7812 */ /* 0x040fe2000780c0ff */
[C---:B------:R-:W-:Y:S01]  /*5380*/  IMAD.SHL.U32 R2, R55.reuse, 0x10, RZ ;  /* 0x0000001037027824 */ /* 0x040fe200078e00ff */
[----:B------:R-:W-:Y:S01]  /*5390*/  CS2R R52, SRZ ;  /* 0x0000000000347805 */ /* 0x000fe2000001ff00 */
[----:B------:R-:W-:Y:S01]  /*53a0*/  IMAD.SHL.U32 R44, R55, 0x4, RZ ;  /* 0x00000004372c7824 */ /* 0x000fe200078e00ff */
[----:B------:R-:W-:Y:S01]  /*53b0*/  UMOV UR44, 0x400 ;  /* 0x00000400002c7882 */ /* 0x000fe20000000000 */
[----:B------:R-:W1:Y:S01]  /*53c0*/  LDCU.64 UR4, c[0x0][0x890] ;  /* 0x00011200ff0477ac */ /* 0x000e620008000a00 */
[----:B------:R-:W2:Y:S01]  /*53d0*/  LDC.64 R42, c[0x0][0x8b0] ;  /* 0x00022c00ff2a7b82 */ /* 0x000ea20000000a00 */
[----:B------:R-:W-:Y:S01]  /*53e0*/  LOP3.LUT R4, R3, 0xc0, RZ, 0xc0, !PT ;  /* 0x000000c003047812 */ /* 0x000fe200078ec0ff */
[----:B------:R-:W-:Y:S01]  /*53f0*/  IMAD.U32 R23, R55, 0x10000, RZ ;  /* 0x0001000037177824 */ /* 0x000fe200078e00ff */
[----:B------:R-:W-:Y:S01]  /*5400*/  ULEA UR44, UR54, UR44, 0x18 ;  /* 0x0000002c362c7291 */ /* 0x000fe2000f8ec0ff */
[----:B------:R-:W-:Y:S01]  /*5410*/  LOP3.LUT R2, R2, 0x600, RZ, 0xc0, !PT ;  /* 0x0000060002027812 */ /* 0x000fe200078ec0ff */
[----:B------:R-:W-:Y:S01]  /*5420*/  IMAD.MOV.U32 R54, RZ, RZ, 0x10 ;  /* 0x00000010ff367424 */ /* 0x000fe200078e00ff */
[----:B------:R-:W-:Y:S01]  /*5430*/  LOP3.LUT R44, R4, 0x18, R44, 0xf8, !PT ;  /* 0x00000018042c7812 */ /* 0x000fe200078ef82c */
[----:B------:R-:W-:Y:S01]  /*5440*/  IMAD.MOV.U32 R22, RZ, RZ, RZ ;  /* 0x000000ffff167224 */ /* 0x000fe200078e00ff */
[----:B------:R-:W3:Y:S01]  /*5450*/  LDC.64 R40, c[0x0][0x8a8] ;  /* 0x00022a00ff287b82 */ /* 0x000ee20000000a00 */
[----:B------:R-:W-:Y:S01]  /*5460*/  SHF.R.U32.HI R4, RZ, 0x1, R55 ;  /* 0x00000001ff047819 */ /* 0x000fe20000011637 */
[----:B------:R-:W-:Y:S01]  /*5470*/  IMAD.MOV.U32 R51, RZ, RZ, RZ ;  /* 0x000000ffff337224 */ /* 0x000fe200078e00ff */
[----:B------:R-:W-:Y:S01]  /*5480*/  LOP3.LUT R2, R2, 0x20, R3, 0xf8, !PT ;  /* 0x0000002002027812 */ /* 0x000fe200078ef803 */
[----:B------:R-:W4:Y:S01]  /*5490*/  LDCU UR63, c[0x0][0x370] ;  /* 0x00006e00ff3f77ac */ /* 0x000f220008000800 */
[----:B------:R-:W-:-:S02]  /*54a0*/  LOP3.LUT R23, R23, 0x600000, RZ, 0xc0, !PT ;  /* 0x0060000017177812 */ /* 0x000fc400078ec0ff */
[----:B------:R-:W-:Y:S01]  /*54b0*/  LOP3.LUT R44, R44, 0x8, R4, 0x78, !PT ;  /* 0x000000082c2c7812 */ /* 0x000fe200078e7804 */
[----:B------:R-:W4:Y:S01]  /*54c0*/  LDS R0, [UR44+0x150] ;  /* 0x0001502cff007984 */ /* 0x000f220008000800 */
[----:B-1----:R-:W-:Y:S01]  /*54d0*/  IMAD.U32 R57, RZ, RZ, UR4 ;  /* 0x00000004ff397e24 */ /* 0x002fe2000f8e00ff */
[----:B------:R-:W-:Y:S01]  /*54e0*/  UIADD3 UR4, UPT, UPT, UR44, 0x200, URZ ;  /* 0x000002002c047890 */ /* 0x000fe2000fffe0ff */
[----:B------:R-:W-:Y:S01]  /*54f0*/  LOP3.LUT R2, R2, 0x100, R3, 0xf8, !PT ;  /* 0x0000010002027812 */ /* 0x000fe200078ef803 */
[----:B------:R-:W-:Y:S01]  /*5500*/  IMAD.U32 R56, RZ, RZ, UR5 ;  /* 0x00000005ff387e24 */ /* 0x000fe2000f8e00ff */
[----:B------:R-:W-:Y:S01]  /*5510*/  LOP3.LUT R55, R55, 0x60, RZ, 0xc0, !PT ;  /* 0x0000006037377812 */ /* 0x000fe200078ec0ff */
[----:B------:R-:W1:Y:S01]  /*5520*/  LDCU UR43, c[0x0][0xb0c] ;  /* 0x00016180ff2b77ac */ /* 0x000e620008000800 */
[----:B------:R-:W-:Y:S01]  /*5530*/  LOP3.LUT R44, R2, R44, RZ, 0xfc, !PT ;  /* 0x0000002c022c7212 */ /* 0x000fe200078efcff */
[----:B------:R-:W-:Y:S01]  /*5540*/  IMAD.U32 R59, RZ, RZ, UR4 ;  /* 0x00000004ff3b7e24 */ /* 0x000fe2000f8e00ff */
[----:B------:R-:W-:Y:S01]  /*5550*/  SEL R54, R54, 0xfffffff0, !P0 ;  /* 0xfffffff036367807 */ /* 0x000fe20004000000 */
[----:B------:R-:W1:Y:S01]  /*5560*/  LDCU UR39, c[0x0][0xb30] ;  /* 0x00016600ff2777ac */ /* 0x000e620008000800 */
[----:B------:R-:W1:Y:S01]  /*5570*/  LDCU.64 UR60, c[0x0][0x888] ;  /* 0x00011100ff3c77ac */ /* 0x000e620008000a00 */
[----:B------:R-:W1:Y:S01]  /*5580*/  LDCU.64 UR40, c[0x0][0xb28] ;  /* 0x00016500ff2877ac */ /* 0x000e620008000a00 */
[----:B------:R-:W1:Y:S01]  /*5590*/  LDCU.128 UR56, c[0x0][0xb10] ;  /* 0x00016200ff3877ac */ /* 0x000e620008000c00 */
[----:B------:R-:W1:Y:S01]  /*55a0*/  LDCU UR62, c[0x0][0x374] ;  /* 0x00006e80ff3e77ac */ /* 0x000e620008000800 */
[----:B------:R-:W-:Y:S01]  /*55b0*/  UMOV UR55, 0x1 ;  /* 0x0000000100377882 */ /* 0x000fe20000000000 */
[----:B------:R-:W-:Y:S01]  /*55c0*/  UMOV UR46, URZ ;  /* 0x000000ff002e7c82 */ /* 0x000fe20008000000 */
[----:B------:R-:W-:Y:S01]  /*55d0*/  UMOV UR53, URZ ;  /* 0x000000ff00357c82 */ /* 0x000fe20008000000 */
[----:B------:R-:W-:Y:S01]  /*55e0*/  UMOV UR52, URZ ;  /* 0x000000ff00347c82 */ /* 0x000fe20008000000 */
[----:B-1234-:R-:W-:-:S07]  /*55f0*/  IMAD.IADD R23, R0, 0x1, R23 ;  /* 0x0000000100177824 */ /* 0x01efce00078e0217 */
.L_x_119:
[C---:B------:R-:W-:Y:S02]  /*5600*/  LEA R0, R51.reuse, UR44, 0x3 ;  /* 0x0000002c33007c11 */ /* 0x040fe4000f8e18ff */
[----:B------:R-:W-:Y:S02]  /*5610*/  SHF.L.U32 R2, R52, 0x1f, RZ ;  /* 0x0000001f34027819 */ /* 0x000fe400000006ff */
[----:B-1----:R-:W-:Y:S02]  /*5620*/  LEA R4, R51, UR44, 0x4 ;  /* 0x0000002c33047c11 */ /* 0x002fe4000f8e20ff */
[----:B------:R-:W1:Y:S02]  /*5630*/  SYNCS.PHASECHK.TRANS64.TRYWAIT P0, [R0+URZ+0xa0], R2 ;  /* 0x0000a002000075a7 */ /* 0x000e6400080011ff */
[----:B-1----:R-:W-:Y:S05]  /*5640*/  @!P0 BRA `(.L_x_89) ;  /* 0x0000002c00548947 */ /* 0x002fea0003800000 */
.L_x_165:
[----:B------:R-:W-:Y:S01]  /*5650*/  R2UR UR7, R58 ;  /* 0x000000003a0772ca */ /* 0x000fe200000e0000 */
[----:B------:R-:W2:Y:S01]  /*5660*/  LDS.128 R4, [R4+0x130] ;  /* 0x0001300004047984 */ /* 0x000ea20000000c00 */
[----:B-1----:R-:W-:Y:S01]  /*5670*/  VIADD R0, R0, 0xb0 ;  /* 0x000000b000007836 */ /* 0x002fe20000000000 */
[----:B------:R-:W-:Y:S04]  /*5680*/  UISETP.GE.AND UP0, UPT, UR42, 0x1, UPT ;  /* 0x000000012a00788c */ /* 0x000fe8000bf06270 */
[----:B------:R-:W-:Y:S01]  /*5690*/  PRMT R0, RZ, 0x654, R0 ;  /* 0x00000654ff007816 */ /* 0x000fe20000000000 */
[----:B------:R-:W-:Y:S01]  /*56a0*/  @!PT LDS RZ, [RZ] ;  /* 0x00000000fffff984 */ /* 0x000fe20000000800 */
[----:B------:R-:W-:Y:S01]  /*56b0*/  @!PT LDS RZ, [RZ] ;  /* 0x00000000fffff984 */ /* 0x000fe20000000800 */
[----:B------:R-:W-:Y:S01]  /*56c0*/  @!PT LDS RZ, [RZ] ;  /* 0x00000000fffff984 */ /* 0x000fe20000000800 */
[----:B------:R-:W-:Y:S01]  /*56d0*/  @!PT LDS RZ, [RZ] ;  /* 0x00000000fffff984 */ /* 0x000fe20000000800 */
[----:B------:R1:W-:Y:S06]  /*56e0*/  MEMBAR.ALL.CTA ;  /* 0x0000000000007992 */ /* 0x0003ec0000008000 */
[----:B-1----:R-:W1:Y:S02]  /*56f0*/  FENCE.VIEW.ASYNC.S ;  /* 0x00000000000073c6 */ /* 0x002e640000000000 */
[----:B-1----:R1:W-:Y:S01]  /*5700*/  SYNCS.ARRIVE.TRANS64.RED.A1T0 RZ, [R0+URZ], RZ ;  /* 0x000000ff00ff79a7 */ /* 0x0023e200081004ff */
[----:B--2---:R-:W-:Y:S11]  /*5710*/  LOP3.LUT P0, RZ, R6, 0x1, RZ, 0xc0, !PT ;  /* 0x0000000106ff7812 */ /* 0x004ff6000780c0ff */
[----:B------:R-:W-:Y:S02]  /*5720*/  @!UPT UIADD3 URZ, UPT, UPT, URZ, URZ, URZ ;  /* 0x000000fffffff290 */ /* 0x000fe4000fffe0ff */
[----:B------:R-:W-:Y:S01]  /*5730*/  VOTEU.ANY UP1, P0 ;  /* 0x0000000000ff7886 */ /* 0x000fe20000020100 */
[----:B------:R-:W-:Y:S01]  /*5740*/  PLOP3.LUT P0, PT, PT, PT, UP1, 0x80, 0x8 ;  /* 0x000000000008781c */ /* 0x000fe20003f0f018 */
[----:B------:R-:W-:Y:S06]  /*5750*/  UP2UR UR4, UPR, URZ, 0x2 ;  /* 0x00000002ff047883 */ /* 0x000fec0008000000 */
[----:B------:R-:W-:Y:S06]  /*5760*/  IMAD.U32 R60, RZ, RZ, UR4 ;  /* 0x00000004ff3c7e24 */ /* 0x000fec000f8e00ff */
[----:B------:R-:W-:Y:S02]  /*5770*/  @P0 SHF.R.U32.HI R2, RZ, 0x10, R5 ;  /* 0x00000010ff020819 */ /* 0x000fe40000011605 */
[----:B------:R-:W-:Y:S02]  /*5780*/  @P0 MOV R3, R4 ;  /* 0x0000000400030202 */ /* 0x000fe40000000f00 */
[----:B------:R-:W-:Y:S02]  /*5790*/  @P0 R2UR UR4, R2 ;  /* 0x00000000020402ca */ /* 0x000fe400000e0000 */
[----:B------:R-:W-:Y:S02]  /*57a0*/  @P0 LOP3.LUT R4, R5, 0xffff, RZ, 0xc0, !PT ;  /* 0x0000ffff05040812 */ /* 0x000fe400078ec0ff */
[----:B------:R-:W-:Y:S02]  /*57b0*/  @P0 R2UR UR6, R3 ;  /* 0x00000000030602ca */ /* 0x000fe400000e0000 */
[----:B------:R-:W-:Y:S07]  /*57c0*/  @P0 R2UR UR5, R4 ;  /* 0x00000000040502ca */ /* 0x000fee00000e0000 */
[----:B------:R-:W-:Y:S02]  /*57d0*/  @UP1 UMOV UR7, UR4 ;  /* 0x0000000400071c82 */ /* 0x000fe40008000000 */
[----:B------:R-:W-:Y:S02]  /*57e0*/  IMAD.U32 R58, RZ, RZ, UR7 ;  /* 0x00000007ff3a7e24 */ /* 0x000fe4000f8e00ff */
[----:B------:R-:W-:Y:S02]  /*57f0*/  @UP1 UMOV UR38, UR6 ;  /* 0x0000000600261c82 */ /* 0x000fe40008000000 */
[----:B------:R-:W-:Y:S01]  /*5800*/  @UP1 UMOV UR37, UR5 ;  /* 0x0000000500251c82 */ /* 0x000fe20008000000 */
[----:B-1----:R-:W-:Y:S05]  /*5810*/  BRA.U !UP0, `(.L_x_90) ;  /* 0x0000000108cc7547 */ /* 0x002fea000b800000 */
[----:B------:R-:W1:Y:S01]  /*5820*/  LDCU UR12, c[0x0][0xb20] ;  /* 0x00016400ff0c77ac */ /* 0x000e620008000800 */
[----:B------:R-:W-:Y:S02]  /*5830*/  UIMAD.WIDE.U32 UR4, UR62, UR59, URZ ;  /* 0x0000003b3e0472a5 */ /* 0x000fe4000f8e00ff */
[----:B------:R-:W-:Y:S02]  /*5840*/  UIMAD.WIDE.U32 UR6, UR63, UR56, URZ ;  /* 0x000000383f0672a5 */ /* 0x000fe4000f8e00ff */
[----:B------:R-:W-:Y:S02]  /*5850*/  UISETP.NE.AND UP0, UPT, UR58, 0x1, UPT ;  /* 0x000000013a00788c */ /* 0x000fe4000bf05270 */
[----:B------:R-:W-:Y:S02]  /*5860*/  UIMAD.WIDE.U32 UR8, UR37, UR59, URZ ;  /* 0x0000003b250872a5 */ /* 0x000fe4000f8e00ff */
[----:B------:R-:W-:Y:S02]  /*5870*/  UIMAD.WIDE.U32 UR10, UR38, UR56, URZ ;  /* 0x00000038260a72a5 */ /* 0x000fe4000f8e00ff */
[----:B------:R-:W-:Y:S02]  /*5880*/  UISETP.NE.AND UP1, UPT, UR43, 0x1, UPT ;  /* 0x000000012b00788c */ /* 0x000fe4000bf25270 */
[----:B------:R-:W-:Y:S01]  /*5890*/  UISETP.NE.AND UP2, UPT, UR42, 0x1, UPT ;  /* 0x000000012a00788c */ /* 0x000fe2000bf45270 */
[----:B------:R-:W-:Y:S02]  /*58a0*/  UMOV UR4, UR5 ;  /* 0x0000000500047c82 */ /* 0x000fe40008000000 */
[----:B-1----:R-:W-:Y:S03]  /*58b0*/  USHF.R.U32.HI UR5, URZ, UR12, UR4 ;  /* 0x0000000cff057299 */ /* 0x002fe60008011604 */
[----:B------:R-:W-:Y:S02]  /*58c0*/  UMOV UR4, UR7 ;  /* 0x0000000700047c82 */ /* 0x000fe40008000000 */
[----:B------:R-:W-:Y:S02]  /*58d0*/  USHF.R.U32.HI UR7, URZ, UR57, UR4 ;  /* 0x00000039ff077299 */ /* 0x000fe40008011604 */
[----:B------:R-:W-:Y:S02]  /*58e0*/  USEL UR4, UR62, UR5, !UP0 ;  /* 0x000000053e047287 */ /* 0x000fe4000c000000 */
[----:B------:R-:W-:Y:S01]  /*58f0*/  USEL UR7, UR63, UR7, !UP1 ;  /* 0x000000073f077287 */ /* 0x000fe2000c800000 */
[----:B------:R-:W-:Y:S01]  /*5900*/  UMOV UR5, UR9 ;  /* 0x0000000900057c82 */ /* 0x000fe20008000000 */
[----:B------:R-:W-:Y:S02]  /*5910*/  UIMAD.WIDE.U32 UR8, UR4, UR40, URZ ;  /* 0x00000028040872a5 */ /* 0x000fe4000f8e00ff */
[----:B------:R-:W-:Y:S03]  /*5920*/  USHF.R.U32.HI UR6, URZ, UR12, UR5 ;  /* 0x0000000cff067299 */ /* 0x000fe60008011605 */
[----:B------:R-:W-:Y:S01]  /*5930*/  UMOV UR5, UR11 ;  /* 0x0000000b00057c82 */ /* 0x000fe20008000000 */
[----:B------:R-:W-:Y:S02]  /*5940*/  UIMAD.WIDE.U32 UR10, UR7, UR40, URZ ;  /* 0x00000028070a72a5 */ /* 0x000fe4000f8e00ff */
[----:B------:R-:W-:Y:S02]  /*5950*/  USHF.R.U32.HI UR12, URZ, UR57, UR5 ;  /* 0x00000039ff0c7299 */ /* 0x000fe40008011605 */
[----:B------:R-:W-:Y:S01]  /*5960*/  USEL UR6, UR37, UR6, !UP0 ;  /* 0x0000000625067287 */ /* 0x000fe2000c000000 */
[----:B------:R-:W-:Y:S02]  /*5970*/  UMOV UR5, UR9 ;  /* 0x0000000900057c82 */ /* 0x000fe40008000000 */
[----:B------:R-:W-:Y:S01]  /*5980*/  UMOV UR10, UR11 ;  /* 0x0000000b000a7c82 */ /* 0x000fe20008000000 */
[----:B------:R-:W-:Y:S02]  /*5990*/  @UP2 USHF.R.U32.HI UR4, URZ, UR41, UR5 ;  /* 0x00000029ff042299 */ /* 0x000fe40008011605 */
[----:B------:R-:W-:Y:S02]  /*59a0*/  @UP2 USHF.R.U32.HI UR7, URZ, UR41, UR10 ;  /* 0x00000029ff072299 */ /* 0x000fe4000801160a */
[----:B------:R-:W-:Y:S02]  /*59b0*/  UIMAD UR4, UR42, UR4, URZ ;  /* 0x000000042a0472a4 */ /* 0x000fe4000f8e02ff */
[----:B------:R-:W-:Y:S02]  /*59c0*/  UIMAD.WIDE.U32 UR10, UR6, UR40, URZ ;  /* 0x00000028060a72a5 */ /* 0x000fe4000f8e00ff */
[----:B------:R-:W-:Y:S02]  /*59d0*/  USEL UR5, UR38, UR12, !UP1 ;  /* 0x0000000c26057287 */ /* 0x000fe4000c800000 */
[----:B------:R-:W-:Y:S02]  /*59e0*/  UIMAD UR8, UR42, UR7, URZ ;  /* 0x000000072a0872a4 */ /* 0x000fe4000f8e02ff */
[----:B------:R-:W-:Y:S03]  /*59f0*/  UISETP.GE.AND UP0, UPT, UR6, UR4, UPT ;  /* 0x000000040600728c */ /* 0x000fe6000bf06270 */
[----:B------:R-:W-:Y:S01]  /*5a00*/  UMOV UR4, UR11 ;  /* 0x0000000b00047c82 */ /* 0x000fe20008000000 */
[----:B------:R-:W-:Y:S02]  /*5a10*/  UISETP.GE.OR UP0, UPT, UR5, UR8, UP0 ;  /* 0x000000080500728c */ /* 0x000fe40008706670 */
[----:B------:R-:W-:Y:S02]  /*5a20*/  USHF.R.U32.HI UR4, URZ, UR41, UR4 ;  /* 0x00000029ff047299 */ /* 0x000fe40008011604 */
[----:B------:R-:W-:Y:S02]  /*5a30*/  UIMAD.WIDE.U32 UR8, UR5, UR40, URZ ;  /* 0x00000028050872a5 */ /* 0x000fe4000f8e00ff */
[----:B------:R-:W-:Y:S02]  /*5a40*/  USEL UR11, UR6, UR4, !UP2 ;  /* 0x00000004060b7287 */ /* 0x000fe4000d000000 */
[----:B------:R-:W-:Y:S02]  /*5a50*/  UIADD3 UR8, UPT, UPT, -UR5, URZ, URZ ;  /* 0x000000ff05087290 */ /* 0x000fe4000fffe1ff */
[----:B------:R-:W-:Y:S01]  /*5a60*/  UIADD3 UR10, UPT, UPT, -UR11, URZ, URZ ;  /* 0x000000ff0b0a7290 */ /* 0x000fe2000fffe1ff */
[----:B------:R-:W-:Y:S01]  /*5a70*/  @!UP0 UMOV UR4, UR9 ;  /* 0x0000000900048c82 */ /* 0x000fe20008000000 */
[----:B------:R-:W-:Y:S02]  /*5a80*/  UIADD3 UR9, UPT, UPT, -UR6, URZ, URZ ;  /* 0x000000ff06097290 */ /* 0x000fe4000fffe1ff */
[----:B------:R-:W-:Y:S02]  /*5a90*/  @!UP0 USHF.R.U32.HI UR4, URZ, UR41, UR4 ;  /* 0x00000029ff048299 */ /* 0x000fe40008011604 */
[----:B------:R-:W-:Y:S02]  /*5aa0*/  UIMAD UR10, UR42, UR10, UR6 ;  /* 0x0000000a2a0a72a4 */ /* 0x000fe4000f8e0206 */
[----:B------:R-:W-:Y:S04]  /*5ab0*/  @!UP0 USEL UR4, UR5, UR4, !UP2 ;  /* 0x0000000405048287 */ /* 0x000fe8000d000000 */
[----:B------:R-:W-:Y:S02]  /*5ac0*/  @!UP0 UIMAD UR10, UR7, UR10, UR4 ;  /* 0x0000000a070a82a4 */ /* 0x000fe4000f8e0204 */
[----:B------:R-:W-:Y:S02]  /*5ad0*/  @!UP0 UIADD3 UR11, UPT, UPT, UR11, -UR4, URZ ;  /* 0x800000040b0b8290 */ /* 0x000fe4000fffe0ff */
[----:B------:R-:W-:Y:S02]  /*5ae0*/  UIMAD UR7, UR43, UR8, UR38 ;  /* 0x000000082b0772a4 */ /* 0x000fe4000f8e0226 */
[----:B------:R-:W-:Y:S02]  /*5af0*/  @!UP0 UIMAD UR6, UR11, UR42, UR5 ;  /* 0x0000002a0b0682a4 */ /* 0x000fe4000f8e0205 */
[----:B------:R-:W-:Y:S01]  /*5b00*/  UIMAD UR4, UR58, UR9, UR37 ;  /* 0x000000093a0472a4 */ /* 0x000fe2000f8e0225 */
[----:B------:R-:W-:Y:S02]  /*5b10*/  @!UP0 UMOV UR5, UR10 ;  /* 0x0000000a00058c82 */ /* 0x000fe40008000000 */
[----:B------:R-:W-:Y:S02]  /*5b20*/  UIMAD UR38, UR5, UR43, UR7 ;  /* 0x0000002b052672a4 */ /* 0x000fe4000f8e0207 */
[----:B------:R-:W-:Y:S11]  /*5b30*/  UIMAD UR37, UR6, UR58, UR4 ;  /* 0x0000003a062572a4 */ /* 0x000ff6000f8e0204 */
[----:B------:R-:W-:Y:S01]  /*5b40*/  @!UPT UIADD3 URZ, UPT, UPT, URZ, URZ, URZ ;  /* 0x000000fffffff290 */ /* 0x000fe2000fffe0ff */
.L_x_90:
[----:B------:R-:W-:Y:S01]  /*5b50*/  UISETP.NE.AND UP0, UPT, UR39, 0x1, UPT ;  /* 0x000000012700788c */ /* 0x000fe2000bf05270 */
[----:B------:R-:W-:Y:S01]  /*5b60*/  R2UR UR11, R59 ;  /* 0x000000003b0b72ca */ /* 0x000fe200000e0000 */
[----:B------:R-:W-:Y:S01]  /*5b70*/  USHF.L.U32 UR50, UR26, 0x6, URZ ;  /* 0x000000061a327899 */ /* 0x000fe200080006ff */
[----:B------:R-:W-:Y:S01]  /*5b80*/  IADD3 R51, PT, PT, R51, 0x1, RZ ;  /* 0x0000000133337810 */ /* 0x000fe20007ffe0ff */
[----:B------:R-:W-:Y:S07]  /*5b90*/  USHF.L.U32 UR49, UR27, 0x6, URZ ;  /* 0x000000061b317899 */ /* 0x000fee00080006ff */
[----:B------:R-:W1:Y:S01]  /*5ba0*/  @!UP0 LDCU.128 UR12, c[0x0][0xb10] ;  /* 0x00016200ff0c87ac */ /* 0x000e620008000c00 */
[----:B------:R-:W2:Y:S01]  /*5bb0*/  @!UP0 LDCU UR5, c[0x0][0xb0c] ;  /* 0x00016180ff0587ac */ /* 0x000ea20008000800 */
[----:B------:R-:W3:Y:S01]  /*5bc0*/  @!UP0 LDCU UR10, c[0x0][0xb20] ;  /* 0x00016400ff0a87ac */ /* 0x000ee20008000800 */
[----:B-1----:R-:W-:Y:S02]  /*5bd0*/  UIMAD.WIDE.U32 UR8, UR38, UR12, URZ ;  /* 0x0000000c260872a5 */ /* 0x002fe4000f8e00ff */
[----:B------:R-:W-:Y:S02]  /*5be0*/  UIMAD.WIDE.U32 UR6, UR37, UR15, URZ ;  /* 0x0000000f250672a5 */ /* 0x000fe4000f8e00ff */
[----:B------:R-:W-:Y:S03]  /*5bf0*/  @!UP0 UISETP.NE.AND UP1, UPT, UR14, 0x1, UPT ;  /* 0x000000010e00888c */ /* 0x000fe6000bf25270 */
[----:B------:R-:W-:Y:S01]  /*5c00*/  @!UP0 UMOV UR4, UR9 ;  /* 0x0000000900048c82 */ /* 0x000fe20008000000 */
[----:B--2---:R-:W-:Y:S02]  /*5c10*/  @!UP0 UISETP.NE.AND UP2, UPT, UR5, 0x1, UPT ;  /* 0x000000010500888c */ /* 0x004fe4000bf45270 */
[----:B------:R-:W-:Y:S01]  /*5c20*/  @!UP0 USHF.R.U32.HI UR4, URZ, UR13, UR4 ;  /* 0x0000000dff048299 */ /* 0x000fe20008011604 */
[----:B------:R-:W-:Y:S02]  /*5c30*/  @!UP0 UMOV UR6, UR7 ;  /* 0x0000000700068c82 */ /* 0x000fe40008000000 */
[----:B---3--:R-:W-:Y:S02]  /*5c40*/  @!UP0 USHF.R.U32.HI UR6, URZ, UR10, UR6 ;  /* 0x0000000aff068299 */ /* 0x008fe40008011606 */
[----:B------:R-:W-:Y:S02]  /*5c50*/  @!UP0 USEL UR7, UR38, UR4, !UP2 ;  /* 0x0000000426078287 */ /* 0x000fe4000d000000 */
[----:B------:R-:W-:Y:S04]  /*5c60*/  @!UP0 USEL UR6, UR37, UR6, !UP1 ;  /* 0x0000000625068287 */ /* 0x000fe8000c800000 */
[----:B------:R-:W-:Y:S02]  /*5c70*/  @!UP0 UIADD3 UR4, UPT, UPT, -UR7, UR6, URZ ;  /* 0x0000000607048290 */ /* 0x000fe4000fffe1ff */
[----:B------:R-:W-:Y:S02]  /*5c80*/  @!UP0 UIADD3 UR6, UPT, UPT, UR7, -UR6, URZ ;  /* 0x8000000607068290 */ /* 0x000fe4000fffe0ff */
[----:B------:R-:W-:Y:S02]  /*5c90*/  @!UP0 UIMAD UR38, UR4, UR5, UR38 ;  /* 0x00000005042682a4 */ /* 0x000fe4000f8e0226 */
[----:B------:R-:W-:Y:S02]  /*5ca0*/  @!UP0 UIMAD UR37, UR6, UR14, UR37 ;  /* 0x0000000e062582a4 */ /* 0x000fe4000f8e0225 */
[----:B------:R-:W-:Y:S09]  /*5cb0*/  ULOP3.LUT UP0, URZ, UR11, 0x1b0, URZ, 0xc0, !UPT ;  /* 0x000001b00bff7892 */ /* 0x000ff2000f80c0ff */
[----:B------:R-:W-:Y:S05]  /*5cc0*/  BRA.U !UP0, `(.L_x_91) ;  /* 0x00000001087c7547 */ /* 0x000fea000b800000 */
[----:B------:R-:W1:Y:S01]  /*5cd0*/  LDCU.64 UR8, c[0x4][0x80] ;  /* 0x01001000ff0877ac */ /* 0x000e620008000a00 */
[----:B------:R-:W-:Y:S01]  /*5ce0*/  MOV R2, 0x0 ;  /* 0x0000000000027802 */ /* 0x000fe20000000f00 */
[----:B------:R-:W-:Y:S02]  /*5cf0*/  HFMA2 R12, -RZ, RZ, 0, 5.9604644775390625e-08 ;  /* 0x00000001ff0c7431 */ /* 0x000fe400000001ff */
[----:B------:R-:W-:Y:S01]  /*5d00*/  IMAD.MOV.U32 R8, RZ, RZ, 0x70 ;  /* 0x00000070ff087424 */ /* 0x000fe200078e00ff */
[----:B------:R2:W3:Y:S01]  /*5d10*/  LDC.64 R14, c[0x4][R2] ;  /* 0x01000000020e7b82 */ /* 0x0004e20000000a00 */
[----:B------:R-:W4:Y:S01]  /*5d20*/  LDCU.64 UR6, c[0x4][0x88] ;  /* 0x01001100ff0677ac */ /* 0x000f220008000a00 */
[----:B------:R-:W-:Y:S01]  /*5d30*/  IMAD.MOV.U32 R13, RZ, RZ, RZ ;  /* 0x000000ffff0d7224 */ /* 0x000fe200078e00ff */
[----:B------:R-:W2:Y:S01]  /*5d40*/  LDCU.64 UR4, c[0x4][0x8] ;  /* 0x01000100ff0477ac */ /* 0x000ea20008000a00 */
[----:B-1----:R-:W-:Y:S01]  /*5d50*/  MOV R5, UR9 ;  /* 0x0000000900057c02 */ /* 0x002fe20008000f00 */
[----:B------:R-:W-:Y:S01]  /*5d60*/  IMAD.U32 R4, RZ, RZ, UR8 ;  /* 0x00000008ff047e24 */ /* 0x000fe2000f8e00ff */
[----:B----4-:R-:W-:Y:S01]  /*5d70*/  MOV R7, UR7 ;  /* 0x0000000700077c02 */ /* 0x010fe20008000f00 */
[----:B------:R-:W-:Y:S01]  /*5d80*/  IMAD.U32 R6, RZ, RZ, UR6 ;  /* 0x00000006ff067e24 */ /* 0x000fe2000f8e00ff */
[----:B--2---:R-:W-:Y:S01]  /*5d90*/  MOV R11, UR5 ;  /* 0x00000005000b7c02 */ /* 0x004fe20008000f00 */
[----:B------:R-:W-:Y:S02]  /*5da0*/  IMAD.U32 R10, RZ, RZ, UR4 ;  /* 0x00000004ff0a7e24 */ /* 0x000fe4000f8e00ff */
[----:B------:R-:W-:Y:S07]  /*5db0*/  LEPC R20, `(.L_x_92) ;  /* 0x000000001014794e */ /* 0x000fee0000000000 */
[----:B---3-5:R-:W-:Y:S05]  /*5dc0*/  CALL.ABS.NOINC R14 ;  /* 0x000000000e007343 */ /* 0x028fea0003c00000 */
.L_x_92:
[----:B------:R-:W1:Y:S01]  /*5dd0*/  LDCU.64 UR8, c[0x4][0x80] ;  /* 0x01001000ff0877ac */ /* 0x000e620008000a00 */
[----:B------:R-:W2:Y:S01]  /*5de0*/  LDC.64 R2, c[0x4][R2] ;  /* 0x0100000002027b82 */ /* 0x000ea20000000a00 */
[----:B------:R-:W-:Y:S02]  /*5df0*/  HFMA2 R12, -RZ, RZ, 0, 5.9604644775390625e-08 ;  /* 0x00000001ff0c7431 */ /* 0x000fe400000001ff */
[----:B------:R-:W-:Y:S02]  /*5e00*/  IMAD.MOV.U32 R8, RZ, RZ, 0x70 ;  /* 0x00000070ff087424 */ /* 0x000fe400078e00ff */
[----:B------:R-:W-:Y:S01]  /*5e10*/  IMAD.MOV.U32 R13, RZ, RZ, RZ ;  /* 0x000000ffff0d7224 */ /* 0x000fe200078e00ff */
[----:B------:R-:W3:Y:S01]  /*5e20*/  LDCU.64 UR6, c[0x4][0x88] ;  /* 0x01001100ff0677ac */ /* 0x000ee20008000a00 */
[----:B------:R-:W4:Y:S01]  /*5e30*/  LDCU.64 UR4, c[0x4][0x8] ;  /* 0x01000100ff0477ac */ /* 0x000f220008000a00 */
[----:B-1----:R-:W-:Y:S02]  /*5e40*/  MOV R4, UR8 ;  /* 0x0000000800047c02 */ /* 0x002fe40008000f00 */
[----:B------:R-:W-:Y:S02]  /*5e50*/  MOV R5, UR9 ;  /* 0x0000000900057c02 */ /* 0x000fe40008000f00 */
[----:B---3--:R-:W-:Y:S01]  /*5e60*/  MOV R7, UR7 ;  /* 0x0000000700077c02 */ /* 0x008fe20008000f00 */
[----:B------:R-:W-:Y:S01]  /*5e70*/  IMAD.U32 R6, RZ, RZ, UR6 ;  /* 0x00000006ff067e24 */ /* 0x000fe2000f8e00ff */
[----:B----4-:R-:W-:Y:S01]  /*5e80*/  MOV R11, UR5 ;  /* 0x00000005000b7c02 */ /* 0x010fe20008000f00 */
[----:B------:R-:W-:Y:S02]  /*5e90*/  IMAD.U32 R10, RZ, RZ, UR4 ;  /* 0x00000004ff0a7e24 */ /* 0x000fe4000f8e00ff */
[----:B------:R-:W-:Y:S07]  /*5ea0*/  LEPC R20, `(.L_x_91) ;  /* 0x000000001014794e */ /* 0x000fee0000000000 */
[----:B--2---:R-:W-:Y:S05]  /*5eb0*/  CALL.ABS.NOINC R2 ;  /* 0x0000000002007343 */ /* 0x004fea0003c00000 */
.L_x_91:
[----:B------:R-:W-:Y:S02]  /*5ec0*/  R2UR UR6, R49 ;  /* 0x00000000310672ca */ /* 0x000fe400000e0000 */
[----:B------:R-:W-:Y:S02]  /*5ed0*/  R2UR UR5, R57 ;  /* 0x00000000390572ca */ /* 0x000fe400000e0000 */
[----:B------:R-:W-:Y:S02]  /*5ee0*/  R2UR UR4, R56 ;  /* 0x00000000380472ca */ /* 0x000fe400000e0000 */
[----:B------:R-:W-:Y:S02]  /*5ef0*/  ISETP.NE.U32.AND P4, PT, R42, RZ, PT ;  /* 0x000000ff2a00720c */ /* 0x000fe40003f85070 */
[----:B------:R-:W-:Y:S02]  /*5f00*/  ISETP.NE.U32.AND P2, PT, RZ, UR60, PT ;  /* 0x0000003cff007c0c */ /* 0x000fe4000bf45070 */
[----:B------:R-:W-:Y:S02]  /*5f10*/  ISETP.NE.AND.EX P4, PT, R43, RZ, PT, P4 ;  /* 0x000000ff2b00720c */ /* 0x000fe40003f85340 */
[----:B------:R-:W-:Y:S01]  /*5f20*/  ISETP.NE.AND.EX P2, PT, RZ, UR61, PT, P2 ;  /* 0x0000003dff007c0c */ /* 0x000fe2000bf45320 */
[----:B------:R-:W-:Y:S02]  /*5f30*/  UISETP.NE.AND UP2, UPT, UR6, URZ, UPT ;  /* 0x000000ff0600728c */ /* 0x000fe4000bf45270 */
[----:B------:R-:W-:Y:S04]  /*5f40*/  UISETP.NE.U32.AND UP0, UPT, UR5, URZ, UPT ;  /* 0x000000ff0500728c */ /* 0x000fe8000bf05070 */
[----:B------:R-:W-:Y:S01]  /*5f50*/  UISETP.NE.AND.EX UP1, UPT, UR4, URZ, UPT, UP0 ;  /* 0x000000ff0400728c */ /* 0x000fe2000bf25300 */
[----:B------:R-:W-:Y:S01]  /*5f60*/  PLOP3.LUT P1, PT, PT, PT, UP2, 0x80, 0x8 ;  /* 0x000000000008781c */ /* 0x000fe20003f2f028 */
[----:B------:R-:W-:Y:S03]  /*5f70*/  UPLOP3.LUT UP0, UPT, UPT, UPT, UPT, 0x40, 0x4 ;  /* 0x000000000004789c */ /* 0x000fe60003f0e870 */
[----:B------:R-:W-:Y:S06]  /*5f80*/  @UP2 UPLOP3.LUT UP0, UPT, UPT, UPT, UP1, 0x80, 0x8 ;  /* 0x000000000008289c */ /* 0x000fec0003f0f010 */
[----:B------:R-:W-:Y:S01]  /*5f90*/  PLOP3.LUT P0, PT, PT, PT, UP0, 0x80, 0x8 ;  /* 0x000000000008781c */ /* 0x000fe20003f0f008 */
[----:B------:R-:W-:Y:S01]  /*5fa0*/  @!UPT UIADD3 URZ, UPT, UPT, URZ, URZ, URZ ;  /* 0x000000fffffff290 */ /* 0x000fe2000fffe0ff */
[----:B------:R-:W-:Y:S11]  /*5fb0*/  BRA.U !UP1, `(.L_x_93) ;  /* 0x0000000109407547 */ /* 0x000ff6000b800000 */
[----:B------:R-:W-:Y:S01]  /*5fc0*/  UISETP.NE.U32.AND UP0, UPT, UR60, URZ, UPT ;  /* 0x000000ff3c00728c */ /* 0x000fe2000bf05070 */
[----:B------:R-:W-:Y:S01]  /*5fd0*/  R2UR UR6, R57 ;  /* 0x00000000390672ca */ /* 0x000fe200000e0000 */
[----:B------:R-:W1:Y:S01]  /*5fe0*/  LDCU.64 UR8, c[0x0][0x358] ;  /* 0x00006b00ff0877ac */ /* 0x000e620008000a00 */
[----:B------:R-:W-:Y:S02]  /*5ff0*/  HFMA2 R45, -RZ, RZ, 0, 5.9604644775390625e-08 ;  /* 0x00000001ff2d7431 */ /* 0x000fe400000001ff */
[----:B------:R-:W-:Y:S01]  /*6000*/  IMAD.MOV.U32 R0, RZ, RZ, 0x1 ;  /* 0x00000001ff007424 */ /* 0x000fe200078e00ff */
[----:B------:R-:W-:Y:S06]  /*6010*/  UISETP.NE.AND.EX UP0, UPT, UR61, URZ, UPT, UP0 ;  /* 0x000000ff3d00728c */ /* 0x000fec000bf05300 */
[----:B------:R-:W-:Y:S05]  /*6020*/  PLOP3.LUT P3, PT, PT, PT, UP0, 0x80, 0x8 ;  /* 0x000000000008781c */ /* 0x000fea0003f6f008 */
[----:B------:R-:W2:Y:S01]  /*6030*/  @UP0 LDCU.64 UR4, c[0x0][0x888] ;  /* 0x00011100ff0407ac */ /* 0x000ea20008000a00 */
[----:B------:R-:W-:Y:S07]  /*6040*/  @UP0 UIMAD UR6, UR36, UR6, URZ ;  /* 0x00000006240602a4 */ /* 0x000fee000f8e02ff */
[----:B------:R-:W-:Y:S01]  /*6050*/  @!P3 PRMT R45, R0, 0x7610, R45 ;  /* 0x00007610002db816 */ /* 0x000fe2000000002d */
[----:B--2---:R-:W-:Y:S06]  /*6060*/  @UP0 UIMAD.WIDE UR4, UR6, 0x4, UR4 ;  /* 0x00000004060408a5 */ /* 0x004fec000f8e0204 */
[----:B-----5:R-:W-:Y:S02]  /*6070*/  IMAD.U32 R26, RZ, RZ, UR4 ;  /* 0x00000004ff1a7e24 */ /* 0x020fe4000f8e00ff */
[----:B------:R-:W-:Y:S03]  /*6080*/  IMAD.U32 R27, RZ, RZ, UR5 ;  /* 0x00000005ff1b7e24 */ /* 0x000fe6000f8e00ff */
[----:B------:R-:W2:Y:S02]  /*6090*/  @!UP0 LDCU UR4, c[0x0][0x880] ;  /* 0x00011000ff0487ac */ /* 0x000ea40008000800 */
[----:B-1----:R1:W5:Y:S02]  /*60a0*/  @P3 LDG.E R26, desc[UR8][R26.64] ;  /* 0x000000081a1a3981 */ /* 0x002364000c1e1900 */
[----:B-12---:R-:W-:Y:S02]  /*60b0*/  @!P3 MOV R26, UR4 ;  /* 0x00000004001abc02 */ /* 0x006fe40008000f00 */
.L_x_93:
[----:B------:R-:W-:Y:S05]  /*60c0*/  @!P4 BRA `(.L_x_94) ;  /* 0x000000000024c947 */ /* 0x000fea0003800000 */
[----:B------:R-:W-:Y:S01]  /*60d0*/  ISETP.NE.U32.AND P3, PT, R40, RZ, PT ;  /* 0x000000ff2800720c */ /* 0x000fe20003f65070 */
[----:B------:R-:W1:Y:S03]  /*60e0*/  LDCU.64 UR4, c[0x0][0x358] ;  /* 0x00006b00ff0477ac */ /* 0x000e660008000a00 */
[----:B------:R-:W-:Y:S11]  /*60f0*/  ISETP.NE.AND.EX P3, PT, R41, RZ, PT, P3 ;  /* 0x000000ff2900720c */ /* 0x000ff60003f65330 */
[----:B------:R-:W-:Y:S02]  /*6100*/  @!UPT UIADD3 URZ, UPT, UPT, URZ, URZ, URZ ;  /* 0x000000fffffff290 */ /* 0x000fe4000fffe0ff */
[----:B------:R-:W2:Y:S01]  /*6110*/  @P3 LDC.64 R2, c[0x0][0x8a8] ;  /* 0x00022a00ff023b82 */ /* 0x000ea20000000a00 */
[----:B------:R-:W-:Y:S04]  /*6120*/  @P3 IMAD R0, R42, UR36, RZ ;  /* 0x000000242a003c24 */ /* 0x000fe8000f8e02ff */
[----:B--2---:R-:W-:Y:S05]  /*6130*/  @P3 IMAD.WIDE R2, R0, 0x4, R2 ;  /* 0x0000000400023825 */ /* 0x004fea00078e0202 */
[----:B-1---5:R1:W5:Y:S02]  /*6140*/  @P3 LDG.E R24, desc[UR4][R2.64] ;  /* 0x0000000402183981 */ /* 0x022364000c1e1900 */
[----:B-1----:R-:W2:Y:S02]  /*6150*/  @!P3 LDC R24, c[0x0][0x8a0] ;  /* 0x00022800ff18bb82 */ /* 0x002ea40000000800 */
.L_x_94:
[----:B-----5:R-:W-:Y:S01]  /*6160*/  FSETP.NEU.AND P3, PT, R26, RZ, PT ;  /* 0x000000ff1a00720b */ /* 0x020fe20003f6d000 */
[----:B------:R-:W-:Y:S01]  /*6170*/  IMAD.U32 R2, RZ, RZ, UR46 ;  /* 0x0000002eff027e24 */ /* 0x000fe2000f8e00ff */
[----:B------:R-:W-:Y:S01]  /*6180*/  SEL R5, RZ, 0xffffffff, P2 ;  /* 0xffffffffff057807 */ /* 0x000fe20001000000 */
[----:B------:R-:W-:Y:S01]  /*6190*/  ULOP3.LUT UR4, UR55, 0x1, URZ, 0x3c, !UPT ;  /* 0x0000000137047892 */ /* 0x000fe2000f8e3cff */
[----:B------:R-:W-:Y:S01]  /*61a0*/  @P1 LOP3.LUT P2, RZ, R45, 0xff, RZ, 0xc0, !PT ;  /* 0x000000ff2dff1812 */ /* 0x000fe2000784c0ff */
[----:B------:R-:W-:Y:S01]  /*61b0*/  BSSY B1, `(.L_x_95) ;  /* 0x000003d000017945 */ /* 0x000fe20003800000 */
[----:B------:R-:W-:Y:S01]  /*61c0*/  @P1 SEL R0, RZ, 0xffffffff, P3 ;  /* 0xffffffffff001807 */ /* 0x000fe20001800000 */
[----:B------:R-:W-:Y:S01]  /*61d0*/  IMAD.MOV.U32 R65, RZ, RZ, 0x1 ;  /* 0x00000001ff417424 */ /* 0x000fe200078e00ff */
[----:B------:R-:W-:Y:S01]  /*61e0*/  LEA R2, R2, UR44, 0x3 ;  /* 0x0000002c02027c11 */ /* 0x000fe2000f8e18ff */
[----:B------:R-:W-:Y:S01]  /*61f0*/  IMAD.U32 R63, RZ, RZ, UR4 ;  /* 0x00000004ff3f7e24 */ /* 0x000fe2000f8e00ff */
[----:B------:R-:W-:Y:S01]  /*6200*/  @P0 SEL R0, R5, R0, !P2 ;  /* 0x0000000005000207 */ /* 0x000fe20005000000 */
[----:B------:R-:W-:Y:S01]  /*6210*/  IMAD.U32 R64, RZ, RZ, UR46 ;  /* 0x0000002eff407e24 */ /* 0x000fe2000f8e00ff */
[----:B------:R-:W-:Y:S02]  /*6220*/  LEA R27, R22, UR44, 0x3 ;  /* 0x0000002c161b7c11 */ /* 0x000fe4000f8e18ff */
[----:B------:R-:W-:Y:S02]  /*6230*/  CS2R R38, SRZ ;  /* 0x0000000000267805 */ /* 0x000fe4000001ff00 */
[----:B------:R-:W-:Y:S02]  /*6240*/  @P1 LOP3.LUT R0, R0, 0x1, RZ, 0xc0, !PT ;  /* 0x0000000100001812 */ /* 0x000fe400078ec0ff */
[----:B------:R-:W-:Y:S02]  /*6250*/  CS2R R36, SRZ ;  /* 0x0000000000247805 */ /* 0x000fe4000001ff00 */
[----:B------:R-:W-:Y:S02]  /*6260*/  SHF.L.U32 R3, R53, 0x1f, RZ ;  /* 0x0000001f35037819 */ /* 0x000fe400000006ff */
[----:B------:R-:W-:Y:S02]  /*6270*/  CS2R R30, SRZ ;  /* 0x00000000001e7805 */ /* 0x000fe4000001ff00 */
[----:B------:R-:W-:Y:S02]  /*6280*/  ISETP.NE.U32.OR P5, PT, R0, 0x1, !P1 ;  /* 0x000000010000780c */ /* 0x000fe40004fa5470 */
[----:B------:R-:W-:Y:S02]  /*6290*/  CS2R R28, SRZ ;  /* 0x00000000001c7805 */ /* 0x000fe4000001ff00 */
[----:B------:R-:W-:Y:S02]  /*62a0*/  PLOP3.LUT P2, PT, PT, PT, UP1, 0x80, 0x8 ;  /* 0x000000000008781c */ /* 0x000fe40003f4f018 */
[----:B------:R-:W-:Y:S02]  /*62b0*/  LEA.HI R25, R22, R22, RZ, 0x1 ;  /* 0x0000001616197211 */ /* 0x000fe400078f08ff */
[----:B------:R-:W-:Y:S02]  /*62c0*/  LOP3.LUT P4, R50, R45, 0xff, RZ, 0xc0, !PT ;  /* 0x000000ff2d327812 */ /* 0x000fe4000788c0ff */
[----:B------:R-:W-:Y:S02]  /*62d0*/  SEL R4, RZ, 0xffffffff, P3 ;  /* 0xffffffffff047807 */ /* 0x000fe40001800000 */
[----:B------:R-:W-:Y:S02]  /*62e0*/  P2R R61, PR, RZ, 0x20 ;  /* 0x00000020ff3d7803 */ /* 0x000fe40000000000 */
[----:B------:R-:W-:Y:S03]  /*62f0*/  @P5 SHF.L.U32 R0, R63, 0x1f, RZ ;  /* 0x0000001f3f005819 */ /* 0x000fe600000006ff */
[----:B------:R-:W-:Y:S01]  /*6300*/  @P2 SEL R4, R5, R4, !P4 ;  /* 0x0000000405042207 */ /* 0x000fe20006000000 */
[----:B------:R1:W3:Y:S03]  /*6310*/  @P5 SYNCS.PHASECHK.TRANS64.TRYWAIT P1, [R2+URZ+0x60], R0 ;  /* 0x00006000020055a7 */ /* 0x0002e600080211ff */
[----:B------:R-:W-:Y:S04]  /*6320*/  LOP3.LUT R4, R4, 0x1, RZ, 0xc0, !PT ;  /* 0x0000000104047812 */ /* 0x000fe800078ec0ff */
[----:B------:R-:W-:Y:S04]  /*6330*/  ISETP.NE.U32.AND P2, PT, R4, 0x1, PT ;  /* 0x000000010400780c */ /* 0x000fe80003f45070 */
[----:B------:R-:W-:Y:S01]  /*6340*/  P2R R66, PR, RZ, 0x4 ;  /* 0x00000004ff427803 */ /* 0x000fe20000000000 */
[----:B------:R4:W2:Y:S01]  /*6350*/  SYNCS.PHASECHK.TRANS64.TRYWAIT P0, [R27+URZ+0xc0], R3 ;  /* 0x0000c0031b0075a7 */ /* 0x0008a200080011ff */
[C---:B-1----:R-:W-:Y:S01]  /*6360*/  IMAD.SHL.U32 R0, R25.reuse, 0x20, RZ ;  /* 0x0000002019007824 */ /* 0x042fe200078e00ff */
[----:B------:R-:W-:Y:S04]  /*6370*/  LOP3.LUT R25, R25, 0xffe, RZ, 0xc0, !PT ;  /* 0x00000ffe19197812 */ /* 0x000fe800078ec0ff */
[----:B------:R-:W-:Y:S01]  /*6380*/  LOP3.LUT R0, R0, 0xffffffc0, RZ, 0xc0, !PT ;  /* 0xffffffc000007812 */ /* 0x000fe200078ec0ff */
[----:B------:R-:W-:Y:S04]  /*6390*/  IMAD.IADD R25, R22, 0x1, -R25 ;  /* 0x0000000116197824 */ /* 0x000fe800078e0a19 */
[----:B------:R-:W-:Y:S04]  /*63a0*/  IMAD.IADD R0, R23, 0x1, R0 ;  /* 0x0000000117007824 */ /* 0x000fe800078e0200 */
[----:B------:R-:W-:Y:S01]  /*63b0*/  IMAD R25, R25, 0x100000, R0 ;  /* 0x0010000019197824 */ /* 0x000fe200078e0200 */
[----:B---3--:R-:W-:Y:S01]  /*63c0*/  @P5 SEL R65, RZ, 0x1, !P1 ;  /* 0x00000001ff415807 */ /* 0x008fe20004800000 */
[----:B----4-:R-:W-:Y:S06]  /*63d0*/  @!P5 BRA `(.L_x_96) ;  /* 0x000000000068d947 */ /* 0x010fec0003800000 */
[----:B------:R-:W-:Y:S01]  /*63e0*/  HFMA2 R31, -RZ, RZ, 0, 0 ;  /* 0x00000000ff1f7431 */ /* 0x000fe200000001ff */
[----:B------:R-:W-:Y:S01]  /*63f0*/  ISETP.NE.AND P1, PT, R65, RZ, PT ;  /* 0x000000ff4100720c */ /* 0x000fe20003f25270 */
[----:B------:R-:W-:Y:S01]  /*6400*/  IMAD.U32 R0, RZ, RZ, UR46 ;  /* 0x0000002eff007e24 */ /* 0x000fe2000f8e00ff */
[----:B------:R-:W-:Y:S11]  /*6410*/  BSSY B0, `(.L_x_97) ;  /* 0x0000005000007945 */ /* 0x000ff60003800000 */
[----:B------:R-:W-:Y:S05]  /*6420*/  @P1 BRA `(.L_x_98) ;  /* 0x00000000000c1947 */ /* 0x000fea0003800000 */
[----:B------:R-:W-:Y:S04]  /*6430*/  SHF.L.U32 R4, R63, 0x1f, RZ ;  /* 0x0000001f3f047819 */ /* 0x000fe800000006ff */
[----:B------:R-:W1:Y:S02]  /*6440*/  SYNCS.PHASECHK.TRANS64.TRYWAIT P1, [R2+URZ+0x60], R4 ;  /* 0x00006004020075a7 */ /* 0x000e6400080211ff */
[----:B-1----:R-:W-:Y:S05]  /*6450*/  @!P1 BRA `(.L_x_99) ;  /* 0x0000001c00e49947 */ /* 0x002fea0003800000 */
.L_x_98:
[----:B------:R-:W-:Y:S05]  /*6460*/  BSYNC B0 ;  /* 0x0000000000007941 */ /* 0x000fea0003800000 */
.L_x_97:
[----:B------:R-:W-:Y:S01]  /*6470*/  ISETP.NE.AND P1, PT, R66, RZ, PT ;  /* 0x000000ff4200720c */ /* 0x000fe20003f25270 */
[----:B------:R-:W-:Y:S01]  /*6480*/  IMAD.MOV.U32 R30, RZ, RZ, RZ ;  /* 0x000000ffff1e7224 */ /* 0x000fe200078e00ff */
[----:B------:R-:W-:Y:S02]  /*6490*/  CS2R R28, SRZ ;  /* 0x00000000001c7805 */ /* 0x000fe4000001ff00 */
[----:B------:R-:W-:Y:S02]  /*64a0*/  CS2R R38, SRZ ;  /* 0x0000000000267805 */ /* 0x000fe4000001ff00 */
[----:B------:R-:W-:Y:S07]  /*64b0*/  CS2R R36, SRZ ;  /* 0x0000000000247805 */ /* 0x000fee000001ff00 */
[----:B-1----:R-:W-:Y:S01]  /*64c0*/  @P1 IMAD R2, R0, 0x800, R44 ;  /* 0x0000080000021824 */ /* 0x002fe200078e022c */
[----:B------:R-:W-:Y:S05]  /*64d0*/  @P1 WARPSYNC.ALL ;  /* 0x0000000000001948 */ /* 0x000fea0003800000 */
[----:B------:R-:W-:Y:S01]  /*64e0*/  @P1 LEA R2, R2, UR44, 0x1 ;  /* 0x0000002c02021c11 */ /* 0x000fe2000f8e08ff */
[----:B------:R-:W-:Y:S04]  /*64f0*/  UIADD3 UR4, UPT, UPT, UR46, 0x1, URZ ;  /* 0x000000012e047890 */ /* 0x000fe8000fffe0ff */
[----:B------:R1:W3:Y:S01]  /*6500*/  @P1 LDSM.16.M88.4 R28, [R2+0x200] ;  /* 0x00020000021c183b */ /* 0x0002e20000000200 */
[----:B------:R-:W-:Y:S01]  /*6510*/  UISETP.NE.AND UP0, UPT, UR4, 0x3, UPT ;  /* 0x000000030400788c */ /* 0x000fe2000bf05270 */
[----:B------:R-:W-:Y:S03]  /*6520*/  @P1 IMAD R0, R54, 0x2, R2 ;  /* 0x0000000236001824 */ /* 0x000fe600078e0202 */
[----:B------:R-:W-:Y:S02]  /*6530*/  USEL UR5, URZ, 0x1, UP0 ;  /* 0x00000001ff057887 */ /* 0x000fe40008000000 */
[----:B------:R1:W4:Y:S01]  /*6540*/  @P1 LDSM.16.M88.4 R36, [R0+0x200] ;  /* 0x000200000024183b */ /* 0x0003220000000200 */
[----:B------:R-:W-:Y:S03]  /*6550*/  USEL UR4, UR4, URZ, UP0 ;  /* 0x000000ff04047287 */ /* 0x000fe60008000000 */
[----:B------:R-:W-:Y:S03]  /*6560*/  LOP3.LUT R63, R63, UR5, RZ, 0x3c, !PT ;  /* 0x000000053f3f7c12 */ /* 0x000fe6000f8e3cff */
[----:B------:R-:W-:Y:S02]  /*6570*/  IMAD.U32 R64, RZ, RZ, UR4 ;  /* 0x00000004ff407e24 */ /* 0x000fe4000f8e00ff */
.L_x_96:
[----:B------:R-:W-:Y:S05]  /*6580*/  BSYNC B1 ;  /* 0x0000000000017941 */ /* 0x000fea0003800000 */
.L_x_95:
[----:B-1----:R-:W-:Y:S04]  /*6590*/  SHF.R.U32.HI R0, RZ, 0x15, R25 ;  /* 0x00000015ff007819 */ /* 0x002fe80000011619 */
[----:B------:R-:W-:Y:S01]  /*65a0*/  LOP3.LUT P1, RZ, R0, 0x3, R46, 0x48, !PT ;  /* 0x0000000300ff7812 */ /* 0x000fe2000782482e */
[----:B------:R-:W-:Y:S01]  /*65b0*/  @!UPT UIADD3 URZ, UPT, UPT, URZ, URZ, URZ ;  /* 0x000000fffffff290 */ /* 0x000fe2000fffe0ff */
[----:B--2---:R-:W-:Y:S11]  /*65c0*/  @P0 BRA `(.L_x_100) ;  /* 0x0000000000080947 */ /* 0x004ff60003800000 */
[----:B------:R-:W1:Y:S02]  /*65d0*/  SYNCS.PHASECHK.TRANS64.TRYWAIT P0, [R27+URZ+0xc0], R3 ;  /* 0x0000c0031b0075a7 */ /* 0x000e6400080011ff */
[----:B-1----:R-:W-:Y:S05]  /*65e0*/  @!P0 BRA `(.L_x_101) ;  /* 0x0000001c00948947 */ /* 0x002fea0003800000 */
.L_x_100:
[----:B------:R-:W-:Y:S05]  /*65f0*/  @!P1 BRA `(.L_x_102) ;  /* 0x0000000000409947 */ /* 0x000fea0003800000 */
[----:B------:R-:W2:Y:S01]  /*6600*/  LDCU.64 UR8, c[0x4][0x70] ;  /* 0x01000e00ff0877ac */ /* 0x000ea20008000a00 */
[----:B-1----:R-:W-:Y:S01]  /*6610*/  MOV R3, 0x0 ;  /* 0x0000000000037802 */ /* 0x002fe20000000f00 */
[----:B------:R-:W-:Y:S02]  /*6620*/  HFMA2 R12, -RZ, RZ, 0, 5.9604644775390625e-08 ;  /* 0x00000001ff0c7431 */ /* 0x000fe400000001ff */
[----:B------:R-:W-:Y:S02]  /*6630*/  IMAD.MOV.U32 R8, RZ, RZ, 0x192 ;  /* 0x00000192ff087424 */ /* 0x000fe400078e00ff */
[----:B------:R-:W-:Y:S01]  /*6640*/  IMAD.MOV.U32 R13, RZ, RZ, RZ ;  /* 0x000000ffff0d7224 */ /* 0x000fe200078e00ff */
[----:B------:R-:W1:Y:S01]  /*6650*/  LDCU.64 UR6, c[0x4][0x78] ;  /* 0x01000f00ff0677ac */ /* 0x000e620008000a00 */
[----:B------:R-:W3:Y:S01]  /*6660*/  LDC.64 R2, c[0x4][R3] ;  /* 0x0100000003027b82 */ /* 0x000ee20000000a00 */
[----:B------:R-:W5:Y:S01]  /*6670*/  LDCU.64 UR4, c[0x4][0x10] ;  /* 0x01000200ff0477ac */ /* 0x000f620008000a00 */
[----:B--2---:R-:W-:Y:S01]  /*6680*/  MOV R5, UR9 ;  /* 0x0000000900057c02 */ /* 0x004fe20008000f00 */
[----:B------:R-:W-:Y:S01]  /*6690*/  IMAD.U32 R4, RZ, RZ, UR8 ;  /* 0x00000008ff047e24 */ /* 0x000fe2000f8e00ff */
[----:B-1----:R-:W-:Y:S01]  /*66a0*/  MOV R7, UR7 ;  /* 0x0000000700077c02 */ /* 0x002fe20008000f00 */
[----:B------:R-:W-:Y:S01]  /*66b0*/  IMAD.U32 R6, RZ, RZ, UR6 ;  /* 0x00000006ff067e24 */ /* 0x000fe2000f8e00ff */
[----:B-----5:R-:W-:Y:S01]  /*66c0*/  MOV R11, UR5 ;  /* 0x00000005000b7c02 */ /* 0x020fe20008000f00 */
[----:B------:R-:W-:Y:S02]  /*66d0*/  IMAD.U32 R10, RZ, RZ, UR4 ;  /* 0x00000004ff0a7e24 */ /* 0x000fe4000f8e00ff */
[----:B------:R-:W-:Y:S07]  /*66e0*/  LEPC R20, `(.L_x_102) ;  /* 0x000000001014794e */ /* 0x000fee0000000000 */
[----:B---34-:R-:W-:Y:S05]  /*66f0*/  CALL.ABS.NOINC R2 ;  /* 0x0000000002007343 */ /* 0x018fea0003c00000 */
.L_x_102:
[----:B-1-3--:R-:W-:Y:S01]  /*6700*/  SHF.L.U32 R3, R28, 0x10, RZ ;  /* 0x000000101c037819 */ /* 0x00afe200000006ff */
[----:B------:R-:W-:Y:S05]  /*6710*/  WARPSYNC.ALL ;  /* 0x0000000000007948 */ /* 0x000fea0003800000 */
[----:B------:R-:W-:Y:S01]  /*6720*/  R2UR UR4, R25 ;  /* 0x00000000190472ca */ /* 0x000fe200000e0000 */
[----:B------:R-:W-:Y:S01]  /*6730*/  BSSY.RECONVERGENT B0, `(.L_x_103) ;  /* 0x0000051000007945 */ /* 0x000fe20003800200 */
[----:B------:R-:W-:Y:S02]  /*6740*/  SHF.L.U32 R20, R30, 0x10, RZ ;  /* 0x000000101e147819 */ /* 0x000fe400000006ff */
[----:B------:R-:W-:Y:S02]  /*6750*/  SHF.L.U32 R62, R54, 0x1, RZ ;  /* 0x00000001363e7819 */ /* 0x000fe400000006ff */
[----:B------:R-:W-:Y:S07]  /*6760*/  ISETP.NE.AND P0, PT, R55, RZ, PT ;  /* 0x000000ff3700720c */ /* 0x000fee0003f05270 */
[----:B------:R-:W1:Y:S02]  /*6770*/  LDTM.16dp256bit.x4 R4, tmem[UR4] ;  /* 0x00000004000479ee */ /* 0x000e640008120000 */
[----:B-1----:R-:W-:Y:S01]  /*6780*/  FMUL R0, R24, R4 ;  /* 0x0000000418007220 */ /* 0x002fe20000400000 */
[----:B------:R-:W-:Y:S01]  /*6790*/  LOP3.LUT R4, R28, 0xffff0000, RZ, 0xc0, !PT ;  /* 0xffff00001c047812 */ /* 0x000fe200078ec0ff */
[----:B------:R-:W-:Y:S01]  /*67a0*/  FMUL R2, R24, R5 ;  /* 0x0000000518027220 */ /* 0x000fe20000400000 */
[C---:B------:R-:W-:Y:S01]  /*67b0*/  SHF.L.U32 R5, R29.reuse, 0x10, RZ ;  /* 0x000000101d057819 */ /* 0x040fe200000006ff */
[----:B------:R-:W-:Y:S01]  /*67c0*/  FFMA R0, R26, R3, R0 ;  /* 0x000000031a007223 */ /* 0x000fe20000000000 */
[----:B------:R-:W-:Y:S01]  /*67d0*/  FMUL R3, R24, R6 ;  /* 0x0000000618037220 */ /* 0x000fe20000400000 */
[----:B------:R-:W-:Y:S01]  /*67e0*/  LOP3.LUT R6, R29, 0xffff0000, RZ, 0xc0, !PT ;  /* 0xffff00001d067812 */ /* 0x000fe200078ec0ff */
[----:B------:R-:W-:Y:S01]  /*67f0*/  FFMA R2, R26, R4, R2 ;  /* 0x000000041a027223 */ /* 0x000fe20000000002 */
[----:B------:R-:W-:Y:S01]  /*6800*/  FMUL R7, R24, R7 ;  /* 0x0000000718077220 */ /* 0x000fe20000400000 */
[----:B------:R-:W-:Y:S01]  /*6810*/  FFMA R3, R26, R5, R3 ;  /* 0x000000051a037223 */ /* 0x000fe20000000003 */
[C---:B------:R-:W-:Y:S01]  /*6820*/  FMUL R4, R24.reuse, R8 ;  /* 0x0000000818047220 */ /* 0x040fe20000400000 */
[----:B------:R-:W-:Y:S01]  /*6830*/  FMUL R5, R24, R9 ;  /* 0x0000000918057220 */ /* 0x000fe20000400000 */
[----:B------:R-:W-:Y:S01]  /*6840*/  F2FP.BF16.F32.PACK_AB R32, R2, R0 ;  /* 0x000000000220723e */ /* 0x000fe200000010ff */
[----:B------:R-:W-:Y:S01]  /*6850*/  FFMA R7, R26, R6, R7 ;  /* 0x000000061a077223 */ /* 0x000fe20000000007 */
[----:B------:R-:W-:Y:S01]  /*6860*/  LOP3.LUT R0, R30, 0xffff0000, RZ, 0xc0, !PT ;  /* 0xffff00001e007812 */ /* 0x000fe200078ec0ff */
[----:B------:R-:W-:Y:S01]  /*6870*/  FFMA R4, R26, R20, R4 ;  /* 0x000000141a047223 */ /* 0x000fe20000000004 */
[----:B------:R-:W-:Y:S01]  /*6880*/  SHF.L.U32 R2, R31, 0x10, RZ ;  /* 0x000000101f027819 */ /* 0x000fe200000006ff */
[----:B------:R-:W-:Y:S01]  /*6890*/  FMUL R6, R24, R10 ;  /* 0x0000000a18067220 */ /* 0x000fe20000400000 */
[----:B------:R-:W-:Y:S01]  /*68a0*/  F2FP.BF16.F32.PACK_AB R33, R7, R3 ;  /* 0x000000030721723e */ /* 0x000fe200000010ff */
[C---:B------:R-:W-:Y:S01]  /*68b0*/  FFMA R5, R26.reuse, R0, R5 ;  /* 0x000000001a057223 */ /* 0x040fe20000000005 */
[----:B------:R-:W-:Y:S01]  /*68c0*/  LOP3.LUT R3, R31, 0xffff0000, RZ, 0xc0, !PT ;  /* 0xffff00001f037812 */ /* 0x000fe200078ec0ff */
[----:B------:R-:W-:Y:S01]  /*68d0*/  FFMA R6, R26, R2, R6 ;  /* 0x000000021a067223 */ /* 0x000fe20000000006 */
[----:B----4-:R-:W-:Y:S01]  /*68e0*/  SHF.L.U32 R7, R36, 0x10, RZ ;  /* 0x0000001024077819 */ /* 0x010fe200000006ff */
[----:B------:R-:W-:Y:S01]  /*68f0*/  FMUL R11, R24, R11 ;  /* 0x0000000b180b7220 */ /* 0x000fe20000400000 */
[----:B------:R-:W-:Y:S01]  /*6900*/  LOP3.LUT R0, R36, 0xffff0000, RZ, 0xc0, !PT ;  /* 0xffff000024007812 */ /* 0x000fe200078ec0ff */
[C---:B------:R-:W-:Y:S01]  /*6910*/  FMUL R8, R24.reuse, R12 ;  /* 0x0000000c18087220 */ /* 0x040fe20000400000 */
[----:B------:R-:W-:Y:S01]  /*6920*/  SHF.L.U32 R2, R37, 0x10, RZ ;  /* 0x0000001025027819 */ /* 0x000fe200000006ff */
[----:B------:R-:W-:Y:S01]  /*6930*/  FMUL R9, R24, R13 ;  /* 0x0000000d18097220 */ /* 0x000fe20000400000 */
[----:B------:R-:W-:Y:S01]  /*6940*/  F2FP.BF16.F32.PACK_AB R34, R5, R4 ;  /* 0x000000040522723e */ /* 0x000fe200000010ff */
[C---:B------:R-:W-:Y:S01]  /*6950*/  FFMA R11, R26.reuse, R3, R11 ;  /* 0x000000031a0b7223 */ /* 0x040fe2000000000b */
[----:B------:R-:W-:Y:S01]  /*6960*/  MOV R5, UR46 ;  /* 0x0000002e00057c02 */ /* 0x000fe20008000f00 */
[C---:B------:R-:W-:Y:S01]  /*6970*/  FFMA R8, R26.reuse, R7, R8 ;  /* 0x000000071a087223 */ /* 0x040fe20000000008 */
[----:B------:R-:W-:Y:S01]  /*6980*/  SHF.L.U32 R3, R39, 0x10, RZ ;  /* 0x0000001027037819 */ /* 0x000fe200000006ff */
[----:B------:R-:W-:Y:S01]  /*6990*/  FFMA R9, R26, R0, R9 ;  /* 0x000000001a097223 */ /* 0x000fe20000000009 */
[----:B------:R-:W-:Y:S01]  /*69a0*/  LOP3.LUT R0, R37, 0xffff0000, RZ, 0xc0, !PT ;  /* 0xffff000025007812 */ /* 0x000fe200078ec0ff */
[C---:B------:R-:W-:Y:S01]  /*69b0*/  FMUL R10, R24.reuse, R14 ;  /* 0x0000000e180a7220 */ /* 0x040fe20000400000 */
[----:B------:R-:W-:Y:S01]  /*69c0*/  LOP3.LUT R4, R39, 0xffff0000, RZ, 0xc0, !PT ;  /* 0xffff000027047812 */ /* 0x000fe200078ec0ff */
[C---:B------:R-:W-:Y:S01]  /*69d0*/  FMUL R15, R24.reuse, R15 ;  /* 0x0000000f180f7220 */ /* 0x040fe20000400000 */
[----:B------:R-:W-:Y:S01]  /*69e0*/  FMUL R12, R24, R16 ;  /* 0x00000010180c7220 */ /* 0x000fe20000400000 */
[----:B------:R-:W-:Y:S01]  /*69f0*/  FFMA R10, R26, R2, R10 ;  /* 0x000000021a0a7223 */ /* 0x000fe2000000000a */
[----:B------:R-:W-:Y:S01]  /*6a00*/  LOP3.LUT R2, R38, 0xffff0000, RZ, 0xc0, !PT ;  /* 0xffff000026027812 */ /* 0x000fe200078ec0ff */
[----:B------:R-:W-:Y:S01]  /*6a10*/  FFMA R15, R26, R0, R15 ;  /* 0x000000001a0f7223 */ /* 0x000fe2000000000f */
[----:B------:R-:W-:Y:S01]  /*6a20*/  SHF.L.U32 R0, R38, 0x10, RZ ;  /* 0x0000001026007819 */ /* 0x000fe200000006ff */
[C---:B------:R-:W-:Y:S01]  /*6a30*/  FMUL R13, R24.reuse, R17 ;  /* 0x00000011180d7220 */ /* 0x040fe20000400000 */
[C---:B------:R-:W-:Y:S01]  /*6a40*/  FMUL R14, R24.reuse, R18 ;  /* 0x00000012180e7220 */ /* 0x040fe20000400000 */
[----:B------:R-:W-:Y:S01]  /*6a50*/  FMUL R19, R24, R19 ;  /* 0x0000001318137220 */ /* 0x000fe20000400000 */
[----:B------:R-:W-:Y:S01]  /*6a60*/  LEA R5, R5, R44, 0xb ;  /* 0x0000002c05057211 */ /* 0x000fe200078e58ff */
[C---:B------:R-:W-:Y:S01]  /*6a70*/  FFMA R12, R26.reuse, R0, R12 ;  /* 0x000000001a0c7223 */ /* 0x040fe2000000000c */
[C---:B------:R-:W-:Y:S01]  /*6a80*/  FFMA R13, R26.reuse, R2, R13 ;  /* 0x000000021a0d7223 */ /* 0x040fe2000000000d */
[C---:B------:R-:W-:Y:S01]  /*6a90*/  FFMA R14, R26.reuse, R3, R14 ;  /* 0x000000031a0e7223 */ /* 0x040fe2000000000e */
[----:B------:R-:W-:Y:S01]  /*6aa0*/  FFMA R19, R26, R4, R19 ;  /* 0x000000041a137223 */ /* 0x000fe20000000013 */
[----:B------:R-:W-:Y:S02]  /*6ab0*/  F2FP.BF16.F32.PACK_AB R35, R11, R6 ;  /* 0x000000060b23723e */ /* 0x000fe400000010ff */
[----:B------:R-:W-:Y:S02]  /*6ac0*/  LEA R5, R5, UR44, 0x1 ;  /* 0x0000002c05057c11 */ /* 0x000fe4000f8e08ff */
[----:B------:R-:W-:Y:S02]  /*6ad0*/  F2FP.BF16.F32.PACK_AB R8, R9, R8 ;  /* 0x000000080908723e */ /* 0x000fe400000010ff */
[----:B------:R-:W-:Y:S01]  /*6ae0*/  F2FP.BF16.F32.PACK_AB R9, R15, R10 ;  /* 0x0000000a0f09723e */ /* 0x000fe200000010ff */
[----:B------:R1:W-:Y:S01]  /*6af0*/  STSM.16.M88.4 [R5+0x200], R32 ;  /* 0x0002002005007844 */ /* 0x0003e20000000200 */
[----:B------:R-:W-:Y:S02]  /*6b00*/  F2FP.BF16.F32.PACK_AB R10, R13, R12 ;  /* 0x0000000c0d0a723e */ /* 0x000fe400000010ff */
[----:B------:R-:W-:Y:S02]  /*6b10*/  F2FP.BF16.F32.PACK_AB R11, R19, R14 ;  /* 0x0000000e130b723e */ /* 0x000fe400000010ff */
[----:B------:R-:W-:Y:S05]  /*6b20*/  IADD3 R0, PT, PT, R62, 0x200, R5 ;  /* 0x000002003e007810 */ /* 0x000fea0007ffe005 */
[----:B------:R1:W-:Y:S01]  /*6b30*/  STSM.16.M88.4 [R0], R8 ;  /* 0x0000000800007844 */ /* 0x0003e20000000200 */
[----:B------:R-:W-:Y:S01]  /*6b40*/  @!PT LDS RZ, [RZ] ;  /* 0x00000000fffff984 */ /* 0x000fe20000000800 */
[----:B------:R-:W-:Y:S01]  /*6b50*/  @!PT LDS RZ, [RZ] ;  /* 0x00000000fffff984 */ /* 0x000fe20000000800 */
[----:B------:R-:W-:Y:S01]  /*6b60*/  @!PT LDS RZ, [RZ] ;  /* 0x00000000fffff984 */ /* 0x000fe20000000800 */
[----:B------:R-:W-:Y:S01]  /*6b70*/  @!PT LDS RZ, [RZ] ;  /* 0x00000000fffff984 */ /* 0x000fe20000000800 */
[----:B------:R2:W-:Y:S07]  /*6b80*/  MEMBAR.ALL.CTA ;  /* 0x0000000000007992 */ /* 0x0005ee0000008000 */
[----:B--2---:R-:W2:Y:S02]  /*6b90*/  FENCE.VIEW.ASYNC.S ;  /* 0x00000000000073c6 */ /* 0x004ea40000000000 */
[----:B--2---:R-:W-:Y:S06]  /*6ba0*/  BAR.SYNC.DEFER_BLOCKING 0x1, 0x80 ;  /* 0x0042000000007b1d */ /* 0x004fec0000010000 */
[----:B------:R-:W-:Y:S05]  /*6bb0*/  @P0 BRA `(.L_x_104) ;  /* 0x0000000000200947 */ /* 0x000fea0003800000 */
[----:B------:R-:W2:Y:S01]  /*6bc0*/  LDCU.64 UR6, c[0x0][0x348] ;  /* 0x00006900ff0677ac */ /* 0x000ea20008000a00 */
[----:B------:R-:W-:Y:S01]  /*6bd0*/  ULEA UR5, UR46, UR44, 0xc ;  /* 0x0000002c2e057291 */ /* 0x000fe2000f8e60ff */
[----:B------:R-:W-:Y:S03]  /*6be0*/  UMOV UR51, UR36 ;  /* 0x0000002400337c82 */ /* 0x000fe60008000000 */
[----:B------:R-:W-:Y:S02]  /*6bf0*/  UIADD3 UR48, UPT, UPT, UR5, 0x200, URZ ;  /* 0x0000020005307890 */ /* 0x000fe4000fffe0ff */
[----:B--2---:R-:W-:Y:S04]  /*6c00*/  UIADD3 UR4, UP0, UPT, UR6, 0x680, URZ ;  /* 0x0000068006047890 */ /* 0x004fe8000ff1e0ff */
[----:B------:R-:W-:Y:S09]  /*6c10*/  UIADD3.X UR5, UPT, UPT, URZ, UR7, URZ, UP0, !UPT ;  /* 0x00000007ff057290 */ /* 0x000ff200087fe4ff */
[----:B------:R2:W-:Y:S02]  /*6c20*/  UTMASTG.3D [UR48], [UR4] ;  /* 0x00000030040073b5 */ /* 0x0005e40008010000 */
[----:B--2---:R0:W-:Y:S02]  /*6c30*/  UTMACMDFLUSH ;  /* 0x00000000000079b7 */ /* 0x0041e40000000000 */
.L_x_104:
[----:B------:R-:W-:Y:S05]  /*6c40*/  BSYNC.RECONVERGENT B0 ;  /* 0x0000000000007941 */ /* 0x000fea0003800200 */
.L_x_103:
[----:B------:R-:W-:Y:S01]  /*6c50*/  UIADD3 UR47, UPT, UPT, UR46, 0x1, URZ ;  /* 0x000000012e2f7890 */ /* 0x000fe2000fffe0ff */
[----:B------:R-:W-:Y:S03]  /*6c60*/  BSSY.RECONVERGENT B0, `(.L_x_105) ;  /* 0x0000005000007945 */ /* 0x000fe60003800200 */
[----:B------:R-:W-:Y:S04]  /*6c70*/  UISETP.NE.AND UP0, UPT, UR47, 0x3, UPT ;  /* 0x000000032f00788c */ /* 0x000fe8000bf05270 */
[----:B------:R-:W-:Y:S01]  /*6c80*/  USEL UR45, UR47, URZ, UP0 ;  /* 0x000000ff2f2d7287 */ /* 0x000fe20008000000 */
[----:B------:R-:W-:Y:S11]  /*6c90*/  @P0 BRA `(.L_x_106) ;  /* 0x0000000000040947 */ /* 0x000ff60003800000 */
[----:B------:R-:W-:Y:S04]  /*6ca0*/  DEPBAR.LE SB0, 0x1 ;  /* 0x000080400000791a */ /* 0x000fe80000000000 */
.L_x_106:
[----:B------:R-:W-:Y:S05]  /*6cb0*/  BSYNC.RECONVERGENT B0 ;  /* 0x0000000000007941 */ /* 0x000fea0003800200 */
.L_x_105:
[----:B------:R-:W-:Y:S01]  /*6cc0*/  BAR.SYNC.DEFER_BLOCKING 0x1, 0x80 ;  /* 0x0042000000007b1d */ /* 0x000fe20000010000 */
[----:B------:R-:W-:Y:S01]  /*6cd0*/  ISETP.NE.AND P1, PT, R61, RZ, PT ;  /* 0x000000ff3d00720c */ /* 0x000fe20003f25270 */
[----:B------:R-:W-:Y:S01]  /*6ce0*/  UISETP.NE.AND UP0, UPT, UR53, URZ, UPT ;  /* 0x000000ff3500728c */ /* 0x000fe2000bf05270 */
[----:B------:R-:W-:Y:S11]  /*6cf0*/  LEA R2, R64, UR44, 0x3 ;  /* 0x0000002c40027c11 */ /* 0x000ff6000f8e18ff */
[----:B------:R-:W-:Y:S01]  /*6d00*/  @P1 SHF.L.U32 R3, R63, 0x1f, RZ ;  /* 0x0000001f3f031819 */ /* 0x000fe200000006ff */
[----:B------:R-:W-:Y:S06]  /*6d10*/  BRA.U !UP0, `(.L_x_107) ;  /* 0x0000000108247547 */ /* 0x000fec000b800000 */
[----:B------:R-:W-:Y:S01]  /*6d20*/  IMAD.U32 R4, RZ, RZ, UR52 ;  /* 0x00000034ff047e24 */ /* 0x000fe2000f8e00ff */
[----:B-1----:R-:W-:Y:S01]  /*6d30*/  MOV R0, UR54 ;  /* 0x0000003600007c02 */ /* 0x002fe20008000f00 */
[----:B------:R-:W-:Y:S03]  /*6d40*/  UIADD3 UR4, UPT, UPT, UR52, 0x1, URZ ;  /* 0x0000000134047890 */ /* 0x000fe6000fffe0ff */
[----:B------:R-:W-:Y:S01]  /*6d50*/  @P1 LEA R4, R4, UR44, 0x3 ;  /* 0x0000002c04041c11 */ /* 0x000fe2000f8e18ff */
[----:B------:R-:W-:Y:S04]  /*6d60*/  UISETP.NE.AND UP0, UPT, UR4, 0x3, UPT ;  /* 0x000000030400788c */ /* 0x000fe8000bf05270 */
[----:B------:R-:W-:Y:S01]  /*6d70*/  @P1 VIADD R4, R4, 0x78 ;  /* 0x0000007804041836 */ /* 0x000fe20000000000 */
[----:B------:R-:W-:Y:S04]  /*6d80*/  USEL UR52, UR4, URZ, UP0 ;  /* 0x000000ff04347287 */ /* 0x000fe80008000000 */
[----:B------:R-:W-:Y:S04]  /*6d90*/  @P1 PRMT R0, R0, 0x654, R4 ;  /* 0x0000065400001816 */ /* 0x000fe80000000004 */
[----:B------:R2:W-:Y:S04]  /*6da0*/  @P1 SYNCS.ARRIVE.TRANS64.RED.A1T0 RZ, [R0+URZ], RZ ;  /* 0x000000ff00ff19a7 */ /* 0x0005e800081004ff */
.L_x_107:
[----:B------:R-:W3:Y:S01]  /*6db0*/  @P1 SYNCS.PHASECHK.TRANS64.TRYWAIT P0, [R2+URZ+0x60], R3 ;  /* 0x00006003020015a7 */ /* 0x000ee200080011ff */
[----:B------:R-:W-:Y:S01]  /*6dc0*/  BSSY B1, `(.L_x_108) ;  /* 0x0000013000017945 */ /* 0x000fe20003800000 */
[----:B---3--:R-:W-:Y:S03]  /*6dd0*/  @P1 SEL R65, RZ, 0x1, !P0 ;  /* 0x00000001ff411807 */ /* 0x008fe60004000000 */
[----:B------:R-:W-:Y:S05]  /*6de0*/  @!P1 BRA `(.L_x_109) ;  /* 0x0000000000409947 */ /* 0x000fea0003800000 */
[----:B------:R-:W-:Y:S01]  /*6df0*/  ISETP.NE.AND P1, PT, R66, RZ, PT ;  /* 0x000000ff4200720c */ /* 0x000fe20003f25270 */
[----:B------:R-:W-:Y:S01]  /*6e00*/  BSSY B0, `(.L_x_110) ;  /* 0x0000009000007945 */ /* 0x000fe20003800000 */
[----:B------:R-:W-:Y:S11]  /*6e10*/  ISETP.NE.AND P0, PT, R65, RZ, PT ;  /* 0x000000ff4100720c */ /* 0x000ff60003f05270 */
[----:B------:R-:W-:Y:S05]  /*6e20*/  @P1 IMAD R3, R64, 0x800, R44 ;  /* 0x0000080040031824 */ /* 0x000fea00078e022c */
[----:B------:R-:W-:Y:S05]  /*6e30*/  @P1 LEA R3, R3, UR44, 0x1 ;  /* 0x0000002c03031c11 */ /* 0x000fea000f8e08ff */
[----:B-12---:R-:W-:Y:S01]  /*6e40*/  @P1 IMAD.IADD R0, R62, 0x1, R3 ;  /* 0x000000013e001824 */ /* 0x006fe200078e0203 */
[----:B------:R-:W-:Y:S06]  /*6e50*/  @P0 BRA `(.L_x_111) ;  /* 0x00000000000c0947 */ /* 0x000fec0003800000 */
[----:B------:R-:W-:Y:S04]  /*6e60*/  SHF.L.U32 R63, R63, 0x1f, RZ ;  /* 0x0000001f3f3f7819 */ /* 0x000fe800000006ff */
[----:B------:R-:W1:Y:S02]  /*6e70*/  SYNCS.PHASECHK.TRANS64.TRYWAIT P0, [R2+URZ+0x60], R63 ;  /* 0x0000603f020075a7 */ /* 0x000e6400080011ff */
[----:B-1----:R-:W-:Y:S05]  /*6e80*/  @!P0 BRA `(.L_x_112) ;  /* 0x0000001400808947 */ /* 0x002fea0003800000 */
.L_x_111:
[----:B------:R-:W-:Y:S05]  /*6e90*/  BSYNC B0 ;  /* 0x0000000000007941 */ /* 0x000fea0003800000 */
.L_x_110:
[----:B------:R-:W-:Y:S11]  /*6ea0*/  ISETP.NE.AND P0, PT, R66, RZ, PT ;  /* 0x000000ff4200720c */ /* 0x000ff60003f05270 */
[----:B------:R-:W-:Y:S02]  /*6eb0*/  @!UPT UIADD3 URZ, UPT, UPT, URZ, URZ, URZ ;  /* 0x000000fffffff290 */ /* 0x000fe4000fffe0ff */
[----:B------:R-:W-:Y:S05]  /*6ec0*/  @P0 WARPSYNC.ALL ;  /* 0x0000000000000948 */ /* 0x000fea0003800000 */
[----:B------:R3:W4:Y:S04]  /*6ed0*/  @P0 LDSM.16.M88.4 R28, [R3+0x200] ;  /* 0x00020000031c083b */ /* 0x0007280000000200 */
[----:B------:R3:W2:Y:S02]  /*6ee0*/  @P0 LDSM.16.M88.4 R36, [R0+0x200] ;  /* 0x000200000024083b */ /* 0x0006a40000000200 */
.L_x_109:
[----:B------:R-:W-:Y:S05]  /*6ef0*/  BSYNC B1 ;  /* 0x0000000000017941 */ /* 0x000fea0003800000 */
.L_x_108:
[----:B-123--:R-:W-:Y:S05]  /*6f00*/  VIADD R0, R25, 0x20 ;  /* 0x0000002019007836 */ /* 0x00efea0000000000 */
[----:B------:R-:W-:Y:S04]  /*6f10*/  SHF.R.U32.HI R0, RZ, 0x15, R0 ;  /* 0x00000015ff007819 */ /* 0x000fe80000011600 */
[----:B------:R-:W-:Y:S11]  /*6f20*/  LOP3.LUT P0, RZ, R0, 0x3, R46, 0x48, !PT ;  /* 0x0000000300ff7812 */ /* 0x000ff6000780482e */
[----:B------:R-:W-:Y:S02]  /*6f30*/  @!UPT UIADD3 URZ, UPT, UPT, URZ, URZ, URZ ;  /* 0x000000fffffff290 */ /* 0x000fe4000fffe0ff */
[----:B------:R-:W-:Y:S05]  /*6f40*/  @!P0 BRA `(.L_x_113) ;  /* 0x0000000000408947 */ /* 0x000fea0003800000 */
[----:B------:R-:W1:Y:S01]  /*6f50*/  LDCU.64 UR8, c[0x4][0x70] ;  /* 0x01000e00ff0877ac */ /* 0x000e620008000a00 */
[----:B------:R-:W-:Y:S01]  /*6f60*/  MOV R3, 0x0 ;  /* 0x0000000000037802 */ /* 0x000fe20000000f00 */
[----:B------:R-:W-:Y:S02]  /*6f70*/  HFMA2 R12, -RZ, RZ, 0, 5.9604644775390625e-08 ;  /* 0x00000001ff0c7431 */ /* 0x000fe400000001ff */
[----:B------:R-:W-:Y:S02]  /*6f80*/  IMAD.MOV.U32 R8, RZ, RZ, 0x192 ;  /* 0x00000192ff087424 */ /* 0x000fe400078e00ff */
[----:B------:R-:W-:Y:S01]  /*6f90*/  IMAD.MOV.U32 R13, RZ, RZ, RZ ;  /* 0x000000ffff0d7224 */ /* 0x000fe200078e00ff */
[----:B------:R-:W2:Y:S01]  /*6fa0*/  LDCU.64 UR6, c[0x4][0x78] ;  /* 0x01000f00ff0677ac */ /* 0x000ea20008000a00 */
[----:B------:R-:W3:Y:S01]  /*6fb0*/  LDC.64 R2, c[0x4][R3] ;  /* 0x0100000003027b82 */ /* 0x000ee20000000a00 */
[----:B------:R-:W5:Y:S01]  /*6fc0*/  LDCU.64 UR4, c[0x4][0x10] ;  /* 0x01000200ff0477ac */ /* 0x000f620008000a00 */
[----:B-1----:R-:W-:Y:S01]  /*6fd0*/  MOV R5, UR9 ;  /* 0x0000000900057c02 */ /* 0x002fe20008000f00 */
[----:B------:R-:W-:Y:S01]  /*6fe0*/  IMAD.U32 R4, RZ, RZ, UR8 ;  /* 0x00000008ff047e24 */ /* 0x000fe2000f8e00ff */
[----:B--2---:R-:W-:Y:S01]  /*6ff0*/  MOV R7, UR7 ;  /* 0x0000000700077c02 */ /* 0x004fe20008000f00 */
[----:B------:R-:W-:Y:S01]  /*7000*/  IMAD.U32 R6, RZ, RZ, UR6 ;  /* 0x00000006ff067e24 */ /* 0x000fe2000f8e00ff */
[----:B-----5:R-:W-:Y:S01]  /*7010*/  MOV R11, UR5 ;  /* 0x00000005000b7c02 */ /* 0x020fe20008000f00 */
[----:B------:R-:W-:Y:S02]  /*7020*/  IMAD.U32 R10, RZ, RZ, UR4 ;  /* 0x00000004ff0a7e24 */ /* 0x000fe4000f8e00ff */
[----:B------:R-:W-:Y:S07]  /*7030*/  LEPC R20, `(.L_x_113) ;  /* 0x000000001014794e */ /* 0x000fee0000000000 */
[----:B---34-:R-:W-:Y:S05]  /*7040*/  CALL.ABS.NOINC R2 ;  /* 0x0000000002007343 */ /* 0x018fea0003c00000 */
.L_x_113:
[----:B------:R-:W-:Y:S01]  /*7050*/  ISETP.NE.AND P0, PT, R55, RZ, PT ;  /* 0x000000ff3700720c */ /* 0x000fe20003f05270 */
[----:B------:R-:W-:Y:S05]  /*7060*/  WARPSYNC.ALL ;  /* 0x0000000000007948 */ /* 0x000fea0003800000 */
[----:B------:R-:W-:Y:S01]  /*7070*/  R2UR UR4, R25 ;  /* 0x00000000190472ca */ /* 0x000fe200000e0000 */
[----:B------:R-:W-:Y:S01]  /*7080*/  BSSY.RECONVERGENT B0, `(.L_x_114) ;  /* 0x0000057000007945 */ /* 0x000fe20003800200 */
[C---:B----4-:R-:W-:Y:S02]  /*7090*/  SHF.L.U32 R20, R28.reuse, 0x10, RZ ;  /* 0x000000101c147819 */ /* 0x050fe400000006ff */
[----:B------:R-:W-:Y:S02]  /*70a0*/  LOP3.LUT R21, R28, 0xffff0000, RZ, 0xc0, !PT ;  /* 0xffff00001c157812 */ /* 0x000fe400078ec0ff */
[----:B------:R-:W-:Y:S02]  /*70b0*/  SHF.L.U32 R25, R29, 0x10, RZ ;  /* 0x000000101d197819 */ /* 0x000fe400000006ff */
[----:B------:R-:W-:Y:S02]  /*70c0*/  SHF.L.U32 R28, R30, 0x10, RZ ;  /* 0x000000101e1c7819 */ /* 0x000fe400000006ff */
[C---:B------:R-:W-:Y:S02]  /*70d0*/  SHF.L.U32 R32, R36.reuse, 0x10, RZ ;  /* 0x0000001024207819 */ /* 0x040fe400000006ff */
[----:B------:R-:W-:Y:S01]  /*70e0*/  LOP3.LUT R33, R36, 0xffff0000, RZ, 0xc0, !PT ;  /* 0xffff000024217812 */ /* 0x000fe200078ec0ff */
[----:B------:R-:W1:Y:S01]  /*70f0*/  LDTM.16dp256bit.x4 R4, tmem[UR4+0x20] ;  /* 0x00002004000479ee */ /* 0x000e620008120000 */
[----:B------:R-:W-:Y:S01]  /*7100*/  R2UR UR4, R27 ;  /* 0x000000001b0472ca */ /* 0x000fe200000e0000 */
[----:B------:R-:W-:Y:S01]  /*7110*/  NOP ;  /* 0x0000000000007918 */ /* 0x000fe20000000000 */
[----:B------:R-:W-:Y:S02]  /*7120*/  LOP3.LUT R27, R29, 0xffff0000, RZ, 0xc0, !PT ;  /* 0xffff00001d1b7812 */ /* 0x000fe400078ec0ff */
[----:B------:R-:W-:Y:S02]  /*7130*/  LOP3.LUT R29, R30, 0xffff0000, RZ, 0xc0, !PT ;  /* 0xffff00001e1d7812 */ /* 0x000fe400078ec0ff */
[C---:B------:R-:W-:Y:S02]  /*7140*/  SHF.L.U32 R30, R31.reuse, 0x10, RZ ;  /* 0x000000101f1e7819 */ /* 0x040fe400000006ff */
[----:B------:R-:W-:Y:S02]  /*7150*/  LOP3.LUT R31, R31, 0xffff0000, RZ, 0xc0, !PT ;  /* 0xffff00001f1f7812 */ /* 0x000fe400078ec0ff */
[C---:B------:R-:W-:Y:S02]  /*7160*/  SHF.L.U32 R34, R37.reuse, 0x10, RZ ;  /* 0x0000001025227819 */ /* 0x040fe400000006ff */
[----:B------:R-:W-:Y:S01]  /*7170*/  LOP3.LUT R35, R37, 0xffff0000, RZ, 0xc0, !PT ;  /* 0xffff000025237812 */ /* 0x000fe200078ec0ff */
[----:B------:R-:W-:Y:S01]  /*7180*/  UIADD3 UR4, UPT, UPT, UR4, 0xe0, URZ ;  /* 0x000000e004047890 */ /* 0x000fe2000fffe0ff */
[C---:B------:R-:W-:Y:S02]  /*7190*/  SHF.L.U32 R36, R38.reuse, 0x10, RZ ;  /* 0x0000001026247819 */ /* 0x040fe400000006ff */
[----:B------:R-:W-:Y:S01]  /*71a0*/  LOP3.LUT R37, R38, 0xffff0000, RZ, 0xc0, !PT ;  /* 0xffff000026257812 */ /* 0x000fe200078ec0ff */
[----:B------:R-:W-:Y:S01]  /*71b0*/  UPRMT UR4, UR54, 0x654, UR4 ;  /* 0x0000065436047896 */ /* 0x000fe20008000004 */
[C---:B------:R-:W-:Y:S02]  /*71c0*/  SHF.L.U32 R38, R39.reuse, 0x10, RZ ;  /* 0x0000001027267819 */ /* 0x040fe400000006ff */
[----:B------:R-:W-:Y:S01]  /*71d0*/  LOP3.LUT R39, R39, 0xffff0000, RZ, 0xc0, !PT ;  /* 0xffff000027277812 */ /* 0x000fe200078ec0ff */
[C---:B-1----:R-:W-:Y:S01]  /*71e0*/  FMUL R4, R24.reuse, R4 ;  /* 0x0000000418047220 */ /* 0x042fe20000400000 */
[C---:B------:R-:W-:Y:S01]  /*71f0*/  FMUL R5, R24.reuse, R5 ;  /* 0x0000000518057220 */ /* 0x040fe20000400000 */
[----:B------:R-:W-:Y:S03]  /*7200*/  FMUL R6, R24, R6 ;  /* 0x0000000618067220 */ /* 0x000fe60000400000 */
[----:B------:R-:W-:Y:S01]  /*7210*/  SYNCS.ARRIVE.TRANS64.RED.A1T0 RZ, [UR4], RZ ;  /* 0x000000ffffff79a7 */ /* 0x000fe20008100404 */
[C---:B------:R-:W-:Y:S01]  /*7220*/  FFMA R4, R26.reuse, R20, R4 ;  /* 0x000000141a047223 */ /* 0x040fe20000000004 */
[C---:B------:R-:W-:Y:S01]  /*7230*/  FFMA R5, R26.reuse, R21, R5 ;  /* 0x000000151a057223 */ /* 0x040fe20000000005 */
[----:B------:R-:W-:Y:S01]  /*7240*/  FFMA R6, R26, R25, R6 ;  /* 0x000000191a067223 */ /* 0x000fe20000000006 */
[C---:B------:R-:W-:Y:S01]  /*7250*/  FMUL R7, R24.reuse, R7 ;  /* 0x0000000718077220 */ /* 0x040fe20000400000 */
[C---:B------:R-:W-:Y:S01]  /*7260*/  FMUL R8, R24.reuse, R8 ;  /* 0x0000000818087220 */ /* 0x040fe20000400000 */
[----:B------:R-:W-:Y:S01]  /*7270*/  FMUL R9, R24, R9 ;  /* 0x0000000918097220 */ /* 0x000fe20000400000 */
[----:B------:R-:W-:Y:S01]  /*7280*/  F2FP.BF16.F32.PACK_AB R4, R5, R4 ;  /* 0x000000040504723e */ /* 0x000fe200000010ff */
[C---:B------:R-:W-:Y:S01]  /*7290*/  FFMA R7, R26.reuse, R27, R7 ;  /* 0x0000001b1a077223 */ /* 0x040fe20000000007 */
[C---:B------:R-:W-:Y:S01]  /*72a0*/  FFMA R8, R26.reuse, R28, R8 ;  /* 0x0000001c1a087223 */ /* 0x040fe20000000008 */
[----:B------:R-:W-:Y:S01]  /*72b0*/  FFMA R9, R26, R29, R9 ;  /* 0x0000001d1a097223 */ /* 0x000fe20000000009 */
[C---:B------:R-:W-:Y:S01]  /*72c0*/  FMUL R10, R24.reuse, R10 ;  /* 0x0000000a180a7220 */ /* 0x040fe20000400000 */
[C---:B------:R-:W-:Y:S01]  /*72d0*/  FMUL R11, R24.reuse, R11 ;  /* 0x0000000b180b7220 */ /* 0x040fe20000400000 */
[----:B------:R-:W-:Y:S01]  /*72e0*/  F2FP.BF16.F32.PACK_AB R5, R7, R6 ;  /* 0x000000060705723e */ /* 0x000fe200000010ff */
[C---:B------:R-:W-:Y:S01]  /*72f0*/  FMUL R0, R24.reuse, R12 ;  /* 0x0000000c18007220 */ /* 0x040fe20000400000 */
[----:B------:R-:W-:Y:S01]  /*7300*/  FMUL R2, R24, R13 ;  /* 0x0000000d18027220 */ /* 0x000fe20000400000 */
[----:B------:R-:W-:Y:S01]  /*7310*/  FFMA R10, R26, R30, R10 ;  /* 0x0000001e1a0a7223 */ /* 0x000fe2000000000a */
[----:B------:R-:W-:Y:S01]  /*7320*/  FMUL R3, R24, R14 ;  /* 0x0000000e18037220 */ /* 0x000fe20000400000 */
[----:B------:R-:W-:Y:S01]  /*7330*/  F2FP.BF16.F32.PACK_AB R6, R9, R8 ;  /* 0x000000080906723e */ /* 0x000fe200000010ff */
[----:B------:R-:W-:Y:S01]  /*7340*/  FFMA R11, R26, R31, R11 ;  /* 0x0000001f1a0b7223 */ /* 0x000fe2000000000b */
[C---:B------:R-:W-:Y:S01]  /*7350*/  FMUL R15, R24.reuse, R15 ;  /* 0x0000000f180f7220 */ /* 0x040fe20000400000 */
[----:B------:R-:W-:Y:S01]  /*7360*/  FMUL R12, R24, R16 ;  /* 0x00000010180c7220 */ /* 0x000fe20000400000 */
[----:B------:R-:W-:Y:S01]  /*7370*/  FFMA R0, R26, R32, R0 ;  /* 0x000000201a007223 */ /* 0x000fe20000000000 */
[----:B------:R-:W-:Y:S01]  /*7380*/  MOV R8, UR45 ;  /* 0x0000002d00087c02 */ /* 0x000fe20008000f00 */
[----:B------:R-:W-:Y:S01]  /*7390*/  FMUL R13, R24, R17 ;  /* 0x00000011180d7220 */ /* 0x000fe20000400000 */
[----:B------:R-:W-:Y:S01]  /*73a0*/  FFMA R2, R26, R33, R2 ;  /* 0x000000211a027223 */ /* 0x000fe20000000002 */
[----:B------:R-:W-:Y:S01]  /*73b0*/  FMUL R14, R24, R18 ;  /* 0x00000012180e7220 */ /* 0x000fe20000400000 */
[C---:B------:R-:W-:Y:S01]  /*73c0*/  FFMA R3, R26.reuse, R34, R3 ;  /* 0x000000221a037223 */ /* 0x040fe20000000003 */
[----:B------:R-:W-:Y:S01]  /*73d0*/  FFMA R15, R26, R35, R15 ;  /* 0x000000231a0f7223 */ /* 0x000fe2000000000f */
[----:B------:R-:W-:Y:S01]  /*73e0*/  FMUL R19, R24, R19 ;  /* 0x0000001318137220 */ /* 0x000fe20000400000 */
[----:B------:R-:W-:Y:S01]  /*73f0*/  FFMA R12, R26, R36, R12 ;  /* 0x000000241a0c7223 */ /* 0x000fe2000000000c */
[----:B------:R-:W-:Y:S01]  /*7400*/  LEA R8, R8, R44, 0xb ;  /* 0x0000002c08087211 */ /* 0x000fe200078e58ff */
        /* <DEDUP_REMOVED lines=21> */
[----:B------:R-:W-:Y:S02]  /*7560*/  ULEA UR5, UR45, UR44, 0xc ;  /* 0x0000002c2d057291 */ /* 0x000fe4000f8e60ff */
[----:B------:R-:W-:Y:S02]  /*7570*/  UIADD3 UR9, UPT, UPT, UR49, 0x20, URZ ;  /* 0x0000002031097890 */ /* 0x000fe4000fffe0ff */
[----:B------:R-:W-:Y:S01]  /*7580*/  UIADD3 UR8, UPT, UPT, UR5, 0x200, URZ ;  /* 0x0000020005087890 */ /* 0x000fe2000fffe0ff */
[----:B------:R-:W-:Y:S01]  /*7590*/  UMOV UR10, UR50 ;  /* 0x00000032000a7c82 */ /* 0x000fe20008000000 */
[----:B------:R-:W-:Y:S01]  /*75a0*/  UMOV UR11, UR36 ;  /* 0x00000024000b7c82 */ /* 0x000fe20008000000 */
[----:B--2---:R-:W-:Y:S04]  /*75b0*/  UIADD3 UR4, UP0, UPT, UR6, 0x680, URZ ;  /* 0x0000068006047890 */ /* 0x004fe8000ff1e0ff */
[----:B------:R-:W-:Y:S09]  /*75c0*/  UIADD3.X UR5, UPT, UPT, URZ, UR7, URZ, UP0, !UPT ;  /* 0x00000007ff057290 */ /* 0x000ff200087fe4ff */
[----:B------:R2:W-:Y:S02]  /*75d0*/  UTMASTG.3D [UR8], [UR4] ;  /* 0x00000008040073b5 */ /* 0x0005e40008010000 */
[----:B--2---:R0:W-:Y:S02]  /*75e0*/  UTMACMDFLUSH ;  /* 0x00000000000079b7 */ /* 0x0041e40000000000 */
.L_x_115:
[----:B------:R-:W-:Y:S05]  /*75f0*/  BSYNC.RECONVERGENT B0 ;  /* 0x0000000000007941 */ /* 0x000fea0003800200 */
.L_x_114:
[----:B------:R-:W-:Y:S01]  /*7600*/  UIADD3 UR4, UPT, UPT, UR45, 0x1, URZ ;  /* 0x000000012d047890 */ /* 0x000fe2000fffe0ff */
[----:B------:R-:W-:Y:S03]  /*7610*/  BSSY.RECONVERGENT B0, `(.L_x_116) ;  /* 0x0000008000007945 */ /* 0x000fe60003800200 */
[----:B------:R-:W-:Y:S04]  /*7620*/  UISETP.NE.AND UP0, UPT, UR4, 0x3, UPT ;  /* 0x000000030400788c */ /* 0x000fe8000bf05270 */
[----:B------:R-:W-:Y:S02]  /*7630*/  UISETP.EQ.XOR UP1, UPT, UR47, 0x3, !UP0 ;  /* 0x000000032f00788c */ /* 0x000fe4000c722a70 */
[----:B------:R-:W-:Y:S02]  /*7640*/  USEL UR46, UR4, URZ, UP0 ;  /* 0x000000ff042e7287 */ /* 0x000fe40008000000 */
[----:B------:R-:W-:Y:S04]  /*7650*/  USEL UR5, URZ, 0x1, !UP1 ;  /* 0x00000001ff057887 */ /* 0x000fe8000c800000 */
[----:B------:R-:W-:Y:S01]  /*7660*/  ULOP3.LUT UR55, UR55, UR5, URZ, 0x3c, !UPT ;  /* 0x0000000537377292 */ /* 0x000fe2000f8e3cff */
[----:B------:R-:W-:Y:S11]  /*7670*/  @P0 BRA `(.L_x_117) ;  /* 0x0000000000040947 */ /* 0x000ff60003800000 */
[----:B------:R-:W-:Y:S04]  /*7680*/  DEPBAR.LE SB0, 0x1 ;  /* 0x000080400000791a */ /* 0x000fe80000000000 */
.L_x_117:
[----:B------:R-:W-:Y:S05]  /*7690*/  BSYNC.RECONVERGENT B0 ;  /* 0x0000000000007941 */ /* 0x000fea0003800200 */
.L_x_116:
[----:B------:R-:W-:Y:S01]  /*76a0*/  BAR.SYNC.DEFER_BLOCKING 0x1, 0x80 ;  /* 0x0042000000007b1d */ /* 0x000fe20000010000 */
[----:B------:R-:W-:Y:S01]  /*76b0*/  UISETP.NE.AND UP0, UPT, UR53, -0x2, UPT ;  /* 0xfffffffe3500788c */ /* 0x000fe2000bf05270 */
[----:B------:R-:W-:Y:S08]  /*76c0*/  IADD3 R22, PT, PT, R22, 0x1, RZ ;  /* 0x0000000116167810 */ /* 0x000ff00007ffe0ff */
[----:B------:R-:W-:Y:S05]  /*76d0*/  BRA.U !UP0, `(.L_x_118) ;  /* 0x0000000108287547 */ /* 0x000fea000b800000 */
[----:B------:R-:W-:Y:S01]  /*76e0*/  ISETP.NE.AND P0, PT, R61, RZ, PT ;  /* 0x000000ff3d00720c */ /* 0x000fe20003f05270 */
[----:B------:R-:W-:Y:S01]  /*76f0*/  IMAD.U32 R2, RZ, RZ, UR52 ;  /* 0x00000034ff027e24 */ /* 0x000fe2000f8e00ff */
[----:B------:R-:W-:Y:S01]  /*7700*/  UIADD3 UR4, UPT, UPT, UR52, 0x1, URZ ;  /* 0x0000000134047890 */ /* 0x000fe2000fffe0ff */
[----:B------:R-:W-:Y:S03]  /*7710*/  IMAD.U32 R0, RZ, RZ, UR54 ;  /* 0x00000036ff007e24 */ /* 0x000fe6000f8e00ff */
[----:B------:R-:W-:Y:S04]  /*7720*/  UISETP.NE.AND UP0, UPT, UR4, 0x3, UPT ;  /* 0x000000030400788c */ /* 0x000fe8000bf05270 */
[----:B------:R-:W-:Y:S03]  /*7730*/  USEL UR52, UR4, URZ, UP0 ;  /* 0x000000ff04347287 */ /* 0x000fe60008000000 */
[----:B------:R-:W-:Y:S05]  /*7740*/  @P0 LEA R2, R2, UR44, 0x3 ;  /* 0x0000002c02020c11 */ /* 0x000fea000f8e18ff */
[----:B------:R-:W-:Y:S05]  /*7750*/  @P0 VIADD R2, R2, 0x78 ;  /* 0x0000007802020836 */ /* 0x000fea0000000000 */
[----:B------:R-:W-:Y:S04]  /*7760*/  @P0 PRMT R0, R0, 0x654, R2 ;  /* 0x0000065400000816 */ /* 0x000fe80000000002 */
[----:B------:R2:W-:Y:S03]  /*7770*/  @P0 SYNCS.ARRIVE.TRANS64.RED.A1T0 RZ, [R0+URZ], RZ ;  /* 0x000000ff00ff09a7 */ /* 0x0005e600081004ff */
.L_x_118:
[----:B------:R-:W-:Y:S01]  /*7780*/  R2UR UR6, R60 ;  /* 0x000000003c0672ca */ /* 0x000fe200000e0000 */
[----:B------:R-:W-:Y:S01]  /*7790*/  UIADD3 UR53, UPT, UPT, UR53, 0x2, URZ ;  /* 0x0000000235357890 */ /* 0x000fe2000fffe0ff */
[----:B------:R-:W-:Y:S02]  /*77a0*/  R2UR UR5, R47 ;  /* 0x000000002f0572ca */ /* 0x000fe400000e0000 */
[----:B------:R-:W-:Y:S02]  /*77b0*/  R2UR UR4, R48 ;  /* 0x00000000300472ca */ /* 0x000fe400000e0000 */
[----:B------:R-:W-:Y:S02]  /*77c0*/  R2UR UR36, R58 ;  /* 0x000000003a2472ca */ /* 0x000fe400000e0000 */
[----:B------:R-:W-:Y:S02]  /*77d0*/  ISETP.NE.AND P0, PT, R51, 0x2, PT ;  /* 0x000000023300780c */ /* 0x000fe40003f05270 */
[----:B------:R-:W-:Y:S02]  /*77e0*/  ISETP.NE.AND P1, PT, R22, 0x4, PT ;  /* 0x000000041600780c */ /* 0x000fe40003f25270 */
[----:B------:R-:W-:Y:S01]  /*77f0*/  SEL R2, RZ, 0x1, P0 ;  /* 0x00000001ff027807 */ /* 0x000fe20000000000 */
[----:B------:R-:W-:Y:S01]  /*7800*/  UISETP.NE.AND UP0, UPT, UR6, URZ, UPT ;  /* 0x000000ff0600728c */ /* 0x000fe2000bf05270 */
[----:B--2---:R-:W-:Y:S01]  /*7810*/  SEL R0, RZ, 0x1, P1 ;  /* 0x00000001ff007807 */ /* 0x004fe20000800000 */
[----:B------:R-:W-:Y:S01]  /*7820*/  UIADD3 UR27, UPT, UPT, UR37, UR5, URZ ;  /* 0x00000005251b7290 */ /* 0x000fe2000fffe0ff */
[----:B------:R-:W-:Y:S01]  /*7830*/  LOP3.LUT R52, R52, R2, RZ, 0x3c, !PT ;  /* 0x0000000234347212 */ /* 0x000fe200078e3cff */
[----:B------:R-:W-:Y:S01]  /*7840*/  UIADD3 UR26, UPT, UPT, UR38, UR4, URZ ;  /* 0x00000004261a7290 */ /* 0x000fe2000fffe0ff */
[----:B------:R-:W-:Y:S02]  /*7850*/  LOP3.LUT R53, R53, R0, RZ, 0x3c, !PT ;  /* 0x0000000035357212 */ /* 0x000fe400078e3cff */
[----:B------:R-:W-:Y:S02]  /*7860*/  SEL R51, R51, RZ, P0 ;  /* 0x000000ff33337207 */ /* 0x000fe40000000000 */
[----:B------:R-:W-:Y:S01]  /*7870*/  SEL R22, R22, RZ, P1 ;  /* 0x000000ff16167207 */ /* 0x000fe20000800000 */
[----:B------:R-:W-:Y:S06]  /*7880*/  BRA.U UP0, `(.L_x_119) ;  /* 0xffffffdd005c7547 */ /* 0x000fec000b83ffff */
[----:B------:R-:W-:-:S13]  /*7890*/  R2UR UR4, R49 ;  /* 0x00000000310472ca */ /* 0x000fda00000e0000 */
[----:B------:R-:W-:-:S09]  /*78a0*/  UISETP.NE.AND UP0, UPT, UR4, URZ, UPT ;  /* 0x000000ff0400728c */ /* 0x000fd2000bf05270 */
[----:B------:R-:W-:Y:S05]  /*78b0*/  BRA.U !UP0, `(.L_x_120) ;  /* 0x0000000108487547 */ /* 0x000fea000b800000 */
[----:B------:R-:W2:Y:S02]  /*78c0*/  LDCU.64 UR4, c[0x0][0x890] ;  /* 0x00011200ff0477ac */ /* 0x000ea40008000a00 */
[----:B--2---:R-:W-:-:S04]  /*78d0*/  UISETP.NE.U32.AND UP0, UPT, UR4, URZ, UPT ;  /* 0x000000ff0400728c */ /* 0x004fc8000bf05070 */
[----:B------:R-:W-:-:S09]  /*78e0*/  UISETP.NE.AND.EX UP0, UPT, UR5, URZ, UPT, UP0 ;  /* 0x000000ff0500728c */ /* 0x000fd2000bf05300 */
[----:B------:R-:W-:Y:S05]  /*78f0*/  BRA.U UP0, `(.L_x_121) ;  /* 0x00000001000c7547 */ /* 0x000fea000b800000 */
[----:B------:R-:W-:-:S13]  /*7900*/  FSETP.NEU.AND P0, PT, R26, RZ, PT ;  /* 0x000000ff1a00720b */ /* 0x000fda0003f0d000 */
[----:B------:R-:W-:Y:S05]  /*7910*/  @!P0 EXIT ;  /* 0x000000000000894d */ /* 0x000fea0003800000 */
[----:B------:R-:W-:Y:S05]  /*7920*/  BRA `(.L_x_120) ;  /* 0x00000000002c7947 */ /* 0x000fea0003800000 */
.L_x_121:
[----:B------:R-:W-:Y:S01]  /*7930*/  ISETP.NE.AND P0, PT, R50, RZ, PT ;  /* 0x000000ff3200720c */ /* 0x000fe20003f05270 */
[----:B------:R-:W-:-:S12]  /*7940*/  BSSY.RECONVERGENT B0, `(.L_x_120) ;  /* 0x0000009000007945 */ /* 0x000fd80003800200 */
[----:B------:R-:W-:Y:S05]  /*7950*/  @P0 BRA `(.L_x_122) ;  /* 0x0000000000140947 */ /* 0x000fea0003800000 */
[----:B------:R-:W2:Y:S02]  /*7960*/  LDCU.64 UR4, c[0x0][0x888] ;  /* 0x00011100ff0477ac */ /* 0x000ea40008000a00 */
[----:B--2---:R-:W-:-:S04]  /*7970*/  ISETP.NE.U32.AND P0, PT, RZ, UR4, PT ;  /* 0x00000004ff007c0c */ /* 0x004fc8000bf05070 */
[----:B------:R-:W-:-:S13]  /*7980*/  ISETP.NE.AND.EX P0, PT, RZ, UR5, PT, P0 ;  /* 0x00000005ff007c0c */ /* 0x000fda000bf05300 */
[----:B------:R-:W-:Y:S05]  /*7990*/  @!P0 EXIT ;  /* 0x000000000000894d */ /* 0x000fea0003800000 */
[----:B------:R-:W-:Y:S05]  /*79a0*/  BRA `(.L_x_123) ;  /* 0x0000000000087947 */ /* 0x000fea0003800000 */
.L_x_122:
[----:B------:R-:W-:-:S13]  /*79b0*/  FSETP.NEU.AND P0, PT, R26, RZ, PT ;  /* 0x000000ff1a00720b */ /* 0x000fda0003f0d000 */
[----:B------:R-:W-:Y:S05]  /*79c0*/  @!P0 EXIT ;  /* 0x000000000000894d */ /* 0x000fea0003800000 */
.L_x_123:
[----:B------:R-:W-:Y:S05]  /*79d0*/  BSYNC.RECONVERGENT B0 ;  /* 0x0000000000007941 */ /* 0x000fea0003800200 */
.L_x_120:
[----:B------:R-:W-:Y:S01]  /*79e0*/  ULEA UR4, UR52, UR44, 0x3 ;  /* 0x0000002c34047291 */ /* 0x000fe2000f8e18ff */
[----:B------:R-:W-:-:S04]  /*79f0*/  DEPBAR.LE SB0, 0x0 ;  /* 0x000080000000791a */ /* 0x000fc80000000000 */
[----:B------:R-:W-:-:S04]  /*7a00*/  UIADD3 UR4, UPT, UPT, UR4, 0x78, URZ ;  /* 0x0000007804047890 */ /* 0x000fc8000fffe0ff */
[----:B------:R-:W-:-:S09]  /*7a10*/  UPRMT UR4, UR54, 0x654, UR4 ;  /* 0x0000065436047896 */ /* 0x000fd20008000004 */
[----:B------:R-:W-:Y:S01]  /*7a20*/  SYNCS.ARRIVE.TRANS64.RED.A1T0 RZ, [UR4], RZ ;  /* 0x000000ffffff79a7 */ /* 0x000fe20008100404 */
[----:B------:R-:W-:Y:S05]  /*7a30*/  EXIT ;  /* 0x000000000000794d */ /* 0x000fea0003800000 */
.L_x_24:
[----:B---3--:R3:W4:Y:S02]  /*7a40*/  SYNCS.PHASECHK.TRANS64.TRYWAIT P0, [R0+URZ+0x110], R2 ;  /* 0x00011002000075a7 */ /* 0x00872400080011ff */
[----:B----4-:R-:W-:Y:S05]  /*7a50*/  @!P0 NANOSLEEP.SYNCS 0x989680 ;  /* 0x009896800000895d */ /* 0x010fea0003900000 */
[----:B------:R-:W4:Y:S02]  /*7a60*/  @!P0 SYNCS.PHASECHK.TRANS64 P0, [R0+URZ+0x110], R2 ;  /* 0x00011002000085a7 */ /* 0x000f2400080010ff */
[----:B----4-:R-:W-:Y:S05]  /*7a70*/  @!P0 BRA `(.L_x_24) ;  /* 0xfffffffc00f08947 */ /* 0x010fea000383ffff */
[----:B------:R-:W-:Y:S05]  /*7a80*/  BRA `(.L_x_124) ;  /* 0xffffff9c00887947 */ /* 0x000fea000383ffff */
.L_x_27:
[----:B--2---:R-:W-:-:S07]  /*7a90*/  MOV R0, UR33 ;  /* 0x0000002100007c02 */ /* 0x004fce0008000f00 */
.L_x_125:
[----:B--2---:R2:W3:Y:S02]  /*7aa0*/  SYNCS.PHASECHK.TRANS64.TRYWAIT P0, [R0+URZ+0x30], R3 ;  /* 0x00003003000075a7 */ /* 0x0044e400080011ff */
[----:B---3--:R-:W-:Y:S05]  /*7ab0*/  @!P0 NANOSLEEP.SYNCS 0x989680 ;  /* 0x009896800000895d */ /* 0x008fea0003900000 */
[----:B------:R-:W3:Y:S02]  /*7ac0*/  @!P0 SYNCS.PHASECHK.TRANS64 P0, [R0+URZ+0x30], R3 ;  /* 0x00003003000085a7 */ /* 0x000ee400080010ff */
[----:B---3--:R-:W-:Y:S05]  /*7ad0*/  @!P0 BRA `(.L_x_125) ;  /* 0xfffffffc00f08947 */ /* 0x008fea000383ffff */
[----:B------:R-:W-:Y:S05]  /*7ae0*/  BRA `(.L_x_26) ;  /* 0xffffff9c00d07947 */ /* 0x000fea000383ffff */
.L_x_34:
[----:B-1----:R-:W-:-:S07]  /*7af0*/  MOV R0, UR33 ;  /* 0x0000002100007c02 */ /* 0x002fce0008000f00 */
.L_x_126:
[----:B-1----:R1:W2:Y:S02]  /*7b00*/  SYNCS.PHASECHK.TRANS64.TRYWAIT P0, [R0+URZ+0x30], R3 ;  /* 0x00003003000075a7 */ /* 0x0022a400080011ff */
[----:B--2---:R-:W-:Y:S05]  /*7b10*/  @!P0 NANOSLEEP.SYNCS 0x989680 ;  /* 0x009896800000895d */ /* 0x004fea0003900000 */
[----:B------:R-:W2:Y:S02]  /*7b20*/  @!P0 SYNCS.PHASECHK.TRANS64 P0, [R0+URZ+0x30], R3 ;  /* 0x00003003000085a7 */ /* 0x000ea400080010ff */
[----:B--2---:R-:W-:Y:S05]  /*7b30*/  @!P0 BRA `(.L_x_126) ;  /* 0xfffffffc00f08947 */ /* 0x004fea000383ffff */
[----:B------:R-:W-:Y:S05]  /*7b40*/  BRA `(.L_x_33) ;  /* 0xffffffa000c07947 */ /* 0x000fea000383ffff */
.L_x_39:
[----:B-1----:R1:W2:Y:S02]  /*7b50*/  SYNCS.PHASECHK.TRANS64.TRYWAIT P0, [R3+URZ+0xa0], R0 ;  /* 0x0000a000030075a7 */ /* 0x0022a400080011ff */
[----:B--2---:R-:W-:Y:S05]  /*7b60*/  @!P0 NANOSLEEP.SYNCS 0x989680 ;  /* 0x009896800000895d */ /* 0x004fea0003900000 */
[----:B------:R-:W2:Y:S02]  /*7b70*/  @!P0 SYNCS.PHASECHK.TRANS64 P0, [R3+URZ+0xa0], R0 ;  /* 0x0000a000030085a7 */ /* 0x000ea400080010ff */
[----:B--2---:R-:W-:Y:S05]  /*7b80*/  @!P0 BRA `(.L_x_39) ;  /* 0xfffffffc00f08947 */ /* 0x004fea000383ffff */
[----:B------:R-:W-:Y:S05]  /*7b90*/  BRA `(.L_x_127) ;  /* 0xffffffa400907947 */ /* 0x000fea000383ffff */
.L_x_43:
[----:B------:R-:W-:-:S07]  /*7ba0*/  MOV R0, UR4 ;  /* 0x0000000400007c02 */ /* 0x000fce0008000f00 */
.L_x_128:
[----:B-1----:R1:W2:Y:S02]  /*7bb0*/  SYNCS.PHASECHK.TRANS64.TRYWAIT P0, [R0+URZ], R2 ;  /* 0x00000002000075a7 */ /* 0x0022a400080011ff */
[----:B--2---:R-:W-:Y:S05]  /*7bc0*/  @!P0 NANOSLEEP.SYNCS 0x989680 ;  /* 0x009896800000895d */ /* 0x004fea0003900000 */
[----:B------:R-:W2:Y:S02]  /*7bd0*/  @!P0 SYNCS.PHASECHK.TRANS64 P0, [R0+URZ], R2 ;  /* 0x00000002000085a7 */ /* 0x000ea400080010ff */
[----:B--2---:R-:W-:Y:S05]  /*7be0*/  @!P0 BRA `(.L_x_128) ;  /* 0xfffffffc00f08947 */ /* 0x004fea000383ffff */
[----:B------:R-:W-:Y:S05]  /*7bf0*/  BRA `(.L_x_129) ;  /* 0xffffffac003c7947 */ /* 0x000fea000383ffff */
.L_x_44:
[----:B------:R-:W-:-:S07]  /*7c00*/  MOV R0, UR5 ;  /* 0x0000000500007c02 */ /* 0x000fce0008000f00 */
.L_x_130:
[----:B-1----:R1:W2:Y:S02]  /*7c10*/  SYNCS.PHASECHK.TRANS64.TRYWAIT P0, [R0+URZ], R3 ;  /* 0x00000003000075a7 */ /* 0x0022a400080011ff */
[----:B--2---:R-:W-:Y:S05]  /*7c20*/  @!P0 NANOSLEEP.SYNCS 0x989680 ;  /* 0x009896800000895d */ /* 0x004fea0003900000 */
[----:B------:R-:W2:Y:S02]  /*7c30*/  @!P0 SYNCS.PHASECHK.TRANS64 P0, [R0+URZ], R3 ;  /* 0x00000003000085a7 */ /* 0x000ea400080010ff */
[----:B--2---:R-:W-:Y:S05]  /*7c40*/  @!P0 BRA `(.L_x_130) ;  /* 0xfffffffc00f08947 */ /* 0x004fea000383ffff */
[----:B------:R-:W-:Y:S05]  /*7c50*/  BRA `(.L_x_131) ;  /* 0xffffffac00487947 */ /* 0x000fea000383ffff */
.L_x_45:
[----:B------:R-:W-:-:S07]  /*7c60*/  MOV R0, UR5 ;  /* 0x0000000500007c02 */ /* 0x000fce0008000f00 */
.L_x_132:
[----:B-1----:R1:W2:Y:S02]  /*7c70*/  SYNCS.PHASECHK.TRANS64.TRYWAIT P0, [R0+URZ], R3 ;  /* 0x00000003000075a7 */ /* 0x0022a400080011ff */
[----:B--2---:R-:W-:Y:S05]  /*7c80*/  @!P0 NANOSLEEP.SYNCS 0x989680 ;  /* 0x009896800000895d */ /* 0x004fea0003900000 */
[----:B------:R-:W2:Y:S02]  /*7c90*/  @!P0 SYNCS.PHASECHK.TRANS64 P0, [R0+URZ], R3 ;  /* 0x00000003000085a7 */ /* 0x000ea400080010ff */
[----:B--2---:R-:W-:Y:S05]  /*7ca0*/  @!P0 BRA `(.L_x_132) ;  /* 0xfffffffc00f08947 */ /* 0x004fea000383ffff */
[----:B------:R-:W-:Y:S05]  /*7cb0*/  BRA `(.L_x_133) ;  /* 0xffffffac00547947 */ /* 0x000fea000383ffff */
.L_x_46:
[----:B------:R-:W-:-:S07]  /*7cc0*/  MOV R0, UR5 ;  /* 0x0000000500007c02 */ /* 0x000fce0008000f00 */
.L_x_134:
[----:B-1----:R1:W2:Y:S02]  /*7cd0*/  SYNCS.PHASECHK.TRANS64.TRYWAIT P0, [R0+URZ], R3 ;  /* 0x00000003000075a7 */ /* 0x0022a400080011ff */
[----:B--2---:R-:W-:Y:S05]  /*7ce0*/  @!P0 NANOSLEEP.SYNCS 0x989680 ;  /* 0x009896800000895d */ /* 0x004fea0003900000 */
[----:B------:R-:W2:Y:S02]  /*7cf0*/  @!P0 SYNCS.PHASECHK.TRANS64 P0, [R0+URZ], R3 ;  /* 0x00000003000085a7 */ /* 0x000ea400080010ff */
[----:B--2---:R-:W-:Y:S05]  /*7d00*/  @!P0 BRA `(.L_x_134) ;  /* 0xfffffffc00f08947 */ /* 0x004fea000383ffff */
[----:B------:R-:W-:Y:S05]  /*7d10*/  BRA `(.L_x_135) ;  /* 0xffffffac00607947 */ /* 0x000fea000383ffff */
.L_x_47:
[----:B------:R-:W-:-:S07]  /*7d20*/  MOV R0, UR5 ;  /* 0x0000000500007c02 */ /* 0x000fce0008000f00 */
.L_x_136:
[----:B-1----:R1:W2:Y:S02]  /*7d30*/  SYNCS.PHASECHK.TRANS64.TRYWAIT P0, [R0+URZ], R3 ;  /* 0x00000003000075a7 */ /* 0x0022a400080011ff */
[----:B--2---:R-:W-:Y:S05]  /*7d40*/  @!P0 NANOSLEEP.SYNCS 0x989680 ;  /* 0x009896800000895d */ /* 0x004fea0003900000 */
[----:B------:R-:W2:Y:S02]  /*7d50*/  @!P0 SYNCS.PHASECHK.TRANS64 P0, [R0+URZ], R3 ;  /* 0x00000003000085a7 */ /* 0x000ea400080010ff */
[----:B--2---:R-:W-:Y:S05]  /*7d60*/  @!P0 BRA `(.L_x_136) ;  /* 0xfffffffc00f08947 */ /* 0x004fea000383ffff */
[----:B------:R-:W-:Y:S05]  /*7d70*/  BRA `(.L_x_137) ;  /* 0xffffffac006c7947 */ /* 0x000fea000383ffff */
.L_x_50:
[----:B--2---:R2:W3:Y:S02]  /*7d80*/  SYNCS.PHASECHK.TRANS64.TRYWAIT P0, [R2+URZ+0x100], R4 ;  /* 0x00010004020075a7 */ /* 0x0044e400080011ff */
[----:B---3--:R-:W-:Y:S05]  /*7d90*/  @!P0 NANOSLEEP.SYNCS 0x989680 ;  /* 0x009896800000895d */ /* 0x008fea0003900000 */
[----:B------:R-:W3:Y:S02]  /*7da0*/  @!P0 SYNCS.PHASECHK.TRANS64 P0, [R2+URZ+0x100], R4 ;  /* 0x00010004020085a7 */ /* 0x000ee400080010ff */
[----:B---3--:R-:W-:Y:S05]  /*7db0*/  @!P0 BRA `(.L_x_50) ;  /* 0xfffffffc00f08947 */ /* 0x008fea000383ffff */
[----:B------:R-:W-:Y:S05]  /*7dc0*/  BRA `(.L_x_138) ;  /* 0xffffffac00c87947 */ /* 0x000fea000383ffff */
.L_x_51:
[----:B------:R-:W-:-:S07]  /*7dd0*/  MOV R2, UR4 ;  /* 0x0000000400027c02 */ /* 0x000fce0008000f00 */
.L_x_139:
[----:B--2---:R2:W3:Y:S02]  /*7de0*/  SYNCS.PHASECHK.TRANS64.TRYWAIT P0, [R2+URZ+0xb0], R5 ;  /* 0x0000b005020075a7 */ /* 0x0044e400080011ff */
[----:B---3--:R-:W-:Y:S05]  /*7df0*/  @!P0 NANOSLEEP.SYNCS 0x989680 ;  /* 0x009896800000895d */ /* 0x008fea0003900000 */
[----:B------:R-:W3:Y:S02]  /*7e00*/  @!P0 SYNCS.PHASECHK.TRANS64 P0, [R2+URZ+0xb0], R5 ;  /* 0x0000b005020085a7 */ /* 0x000ee400080010ff */
[----:B---3--:R-:W-:Y:S05]  /*7e10*/  @!P0 BRA `(.L_x_139) ;  /* 0xfffffffc00f08947 */ /* 0x008fea000383ffff */
[----:B------:R-:W-:Y:S05]  /*7e20*/  BRA `(.L_x_140) ;  /* 0xffffffac00d87947 */ /* 0x000fea000383ffff */
.L_x_52:
[----:B--2---:R2:W3:Y:S02]  /*7e30*/  SYNCS.PHASECHK.TRANS64.TRYWAIT P1, [R2+URZ+0xa0], R4 ;  /* 0x0000a004020075a7 */ /* 0x0044e400080211ff */
[----:B---3--:R-:W-:Y:S05]  /*7e40*/  @!P1 NANOSLEEP.SYNCS 0x989680 ;  /* 0x009896800000995d */ /* 0x008fea0003900000 */
[----:B------:R-:W3:Y:S02]  /*7e50*/  @!P1 SYNCS.PHASECHK.TRANS64 P1, [R2+URZ+0xa0], R4 ;  /* 0x0000a004020095a7 */ /* 0x000ee400080210ff */
[----:B---3--:R-:W-:Y:S05]  /*7e60*/  @!P1 BRA `(.L_x_52) ;  /* 0xfffffffc00f09947 */ /* 0x008fea000383ffff */
[----:B------:R-:W-:Y:S05]  /*7e70*/  BRA `(.L_x_141) ;  /* 0xffffffb000087947 */ /* 0x000fea000383ffff */
.L_x_55:
[----:B------:R-:W-:-:S07]  /*7e80*/  MOV R0, UR4 ;  /* 0x0000000400007c02 */ /* 0x000fce0008000f00 */
.L_x_142:
[----:B--2---:R2:W3:Y:S02]  /*7e90*/  SYNCS.PHASECHK.TRANS64.TRYWAIT P0, [R0+URZ+0xb0], R2 ;  /* 0x0000b002000075a7 */ /* 0x0044e400080011ff */
[----:B---3--:R-:W-:Y:S05]  /*7ea0*/  @!P0 NANOSLEEP.SYNCS 0x989680 ;  /* 0x009896800000895d */ /* 0x008fea0003900000 */
[----:B------:R-:W3:Y:S02]  /*7eb0*/  @!P0 SYNCS.PHASECHK.TRANS64 P0, [R0+URZ+0xb0], R2 ;  /* 0x0000b002000085a7 */ /* 0x000ee400080010ff */
[----:B---3--:R-:W-:Y:S05]  /*7ec0*/  @!P0 BRA `(.L_x_142) ;  /* 0xfffffffc00f08947 */ /* 0x008fea000383ffff */
[----:B------:R-:W-:Y:S05]  /*7ed0*/  BRA `(.L_x_54) ;  /* 0xffffffb0005c7947 */ /* 0x000fea000383ffff */
.L_x_62:
[----:B-1----:R1:W2:Y:S02]  /*7ee0*/  SYNCS.PHASECHK.TRANS64.TRYWAIT P1, [R0+URZ+0xa0], R2 ;  /* 0x0000a002000075a7 */ /* 0x0022a400080211ff */
[----:B--2---:R-:W-:Y:S05]  /*7ef0*/  @!P1 NANOSLEEP.SYNCS 0x989680 ;  /* 0x009896800000995d */ /* 0x004fea0003900000 */
[----:B------:R-:W2:Y:S02]  /*7f00*/  @!P1 SYNCS.PHASECHK.TRANS64 P1, [R0+URZ+0xa0], R2 ;  /* 0x0000a002000095a7 */ /* 0x000ea400080210ff */
[----:B--2---:R-:W-:Y:S05]  /*7f10*/  @!P1 BRA `(.L_x_62) ;  /* 0xfffffffc00f09947 */ /* 0x004fea000383ffff */
[----:B------:R-:W-:Y:S05]  /*7f20*/  BRA `(.L_x_143) ;  /* 0xffffffb400f07947 */ /* 0x000fea000383ffff */
.L_x_63:
[----:B------:R-:W-:-:S07]  /*7f30*/  MOV R2, UR46 ;  /* 0x0000002e00027c02 */ /* 0x000fce0008000f00 */
.L_x_144:
[----:B-1----:R1:W2:Y:S02]  /*7f40*/  SYNCS.PHASECHK.TRANS64.TRYWAIT P0, [R2+URZ+0xe0], R0 ;  /* 0x0000e000020075a7 */ /* 0x0022a400080011ff */
[----:B--2---:R-:W-:Y:S05]  /*7f50*/  @!P0 NANOSLEEP.SYNCS 0x989680 ;  /* 0x009896800000895d */ /* 0x004fea0003900000 */
[----:B------:R-:W2:Y:S02]  /*7f60*/  @!P0 SYNCS.PHASECHK.TRANS64 P0, [R2+URZ+0xe0], R0 ;  /* 0x0000e000020085a7 */ /* 0x000ea400080010ff */
[----:B--2---:R-:W-:Y:S05]  /*7f70*/  @!P0 BRA `(.L_x_144) ;  /* 0xfffffffc00f08947 */ /* 0x004fea000383ffff */
[----:B------:R-:W-:Y:S05]  /*7f80*/  BRA `(.L_x_145) ;  /* 0xffffffb800407947 */ /* 0x000fea000383ffff */
.L_x_66:
[----:B------:R-:W-:Y:S07]  /*7f90*/  MOV R0, UR7 ;  /* 0x0000000700007c02 */ /* 0x000fee0008000f00 */
.L_x_146:
[----:B-1----:R1:W2:Y:S02]  /*7fa0*/  SYNCS.PHASECHK.TRANS64.TRYWAIT P0, [R0+URZ], R2 ;  /* 0x00000002000075a7 */ /* 0x0022a400080011ff */
[----:B--2---:R-:W-:Y:S05]  /*7fb0*/  @!P0 NANOSLEEP.SYNCS 0x989680 ;  /* 0x009896800000895d */ /* 0x004fea0003900000 */
[----:B------:R-:W2:Y:S02]  /*7fc0*/  @!P0 SYNCS.PHASECHK.TRANS64 P0, [R0+URZ], R2 ;  /* 0x00000002000085a7 */ /* 0x000ea400080010ff */
[----:B--2---:R-:W-:Y:S05]  /*7fd0*/  @!P0 BRA `(.L_x_146) ;  /* 0xfffffffc00f08947 */ /* 0x004fea000383ffff */
[----:B------:R-:W-:Y:S05]  /*7fe0*/  BRA `(.L_x_65) ;  /* 0xffffffb8005c7947 */ /* 0x000fea000383ffff */
.L_x_69:
[----:B------:R-:W-:-:S07]  /*7ff0*/  MOV R0, UR4 ;  /* 0x0000000400007c02 */ /* 0x000fce0008000f00 */
.L_x_147:
[----:B--2---:R2:W4:Y:S02]  /*8000*/  SYNCS.PHASECHK.TRANS64.TRYWAIT P0, [R0+URZ], R2 ;  /* 0x00000002000075a7 */ /* 0x00452400080011ff */
[----:B----4-:R-:W-:Y:S05]  /*8010*/  @!P0 NANOSLEEP.SYNCS 0x989680 ;  /* 0x009896800000895d */ /* 0x010fea0003900000 */
[----:B------:R-:W4:Y:S02]  /*8020*/  @!P0 SYNCS.PHASECHK.TRANS64 P0, [R0+URZ], R2 ;  /* 0x00000002000085a7 */ /* 0x000f2400080010ff */
[----:B----4-:R-:W-:Y:S05]  /*8030*/  @!P0 BRA `(.L_x_147) ;  /* 0xfffffffc00f08947 */ /* 0x010fea000383ffff */
[----:B------:R-:W-:Y:S05]  /*8040*/  BRA `(.L_x_148) ;  /* 0xffffffbc00887947 */ /* 0x000fea000383ffff */
.L_x_70:
[----:B------:R-:W-:-:S07]  /*8050*/  MOV R0, UR5 ;  /* 0x0000000500007c02 */ /* 0x000fce0008000f00 */
.L_x_149:
[----:B-1----:R1:W2:Y:S02]  /*8060*/  SYNCS.PHASECHK.TRANS64.TRYWAIT P0, [R0+URZ], R3 ;  /* 0x00000003000075a7 */ /* 0x0022a400080011ff */
[----:B--2---:R-:W-:Y:S05]  /*8070*/  @!P0 NANOSLEEP.SYNCS 0x989680 ;  /* 0x009896800000895d */ /* 0x004fea0003900000 */
[----:B------:R-:W2:Y:S02]  /*8080*/  @!P0 SYNCS.PHASECHK.TRANS64 P0, [R0+URZ], R3 ;  /* 0x00000003000085a7 */ /* 0x000ea400080010ff */
[----:B--2---:R-:W-:Y:S05]  /*8090*/  @!P0 BRA `(.L_x_149) ;  /* 0xfffffffc00f08947 */ /* 0x004fea000383ffff */
[----:B------:R-:W-:Y:S05]  /*80a0*/  BRA `(.L_x_150) ;  /* 0xffffffbc00947947 */ /* 0x000fea000383ffff */
.L_x_71:
[----:B------:R-:W-:-:S07]  /*80b0*/  MOV R0, UR5 ;  /* 0x0000000500007c02 */ /* 0x000fce0008000f00 */
.L_x_151:
[----:B-1----:R1:W2:Y:S02]  /*80c0*/  SYNCS.PHASECHK.TRANS64.TRYWAIT P0, [R0+URZ], R3 ;  /* 0x00000003000075a7 */ /* 0x0022a400080011ff */
[----:B--2---:R-:W-:Y:S05]  /*80d0*/  @!P0 NANOSLEEP.SYNCS 0x989680 ;  /* 0x009896800000895d */ /* 0x004fea0003900000 */
[----:B------:R-:W2:Y:S02]  /*80e0*/  @!P0 SYNCS.PHASECHK.TRANS64 P0, [R0+URZ], R3 ;  /* 0x00000003000085a7 */ /* 0x000ea400080010ff */
[----:B--2---:R-:W-:Y:S05]  /*80f0*/  @!P0 BRA `(.L_x_151) ;  /* 0xfffffffc00f08947 */ /* 0x004fea000383ffff */
[----:B------:R-:W-:Y:S05]  /*8100*/  BRA `(.L_x_152) ;  /* 0xffffffbc00a07947 */ /* 0x000fea000383ffff */
.L_x_72:
[----:B-1----:R-:W-:-:S07]  /*8110*/  MOV R0, UR4 ;  /* 0x0000000400007c02 */ /* 0x002fce0008000f00 */
.L_x_153:
[----:B-1----:R1:W2:Y:S02]  /*8120*/  SYNCS.PHASECHK.TRANS64.TRYWAIT P0, [R0+URZ], R2 ;  /* 0x00000002000075a7 */ /* 0x0022a400080011ff */
[----:B--2---:R-:W-:Y:S05]  /*8130*/  @!P0 NANOSLEEP.SYNCS 0x989680 ;  /* 0x009896800000895d */ /* 0x004fea0003900000 */
[----:B------:R-:W2:Y:S02]  /*8140*/  @!P0 SYNCS.PHASECHK.TRANS64 P0, [R0+URZ], R2 ;  /* 0x00000002000085a7 */ /* 0x000ea400080010ff */
[----:B--2---:R-:W-:Y:S05]  /*8150*/  @!P0 BRA `(.L_x_153) ;  /* 0xfffffffc00f08947 */ /* 0x004fea000383ffff */
[----:B------:R-:W-:Y:S05]  /*8160*/  BRA `(.L_x_154) ;  /* 0xffffffbc00ac7947 */ /* 0x000fea000383ffff */
.L_x_77:
[----:B--2---:R2:W3:Y:S02]  /*8170*/  SYNCS.PHASECHK.TRANS64.TRYWAIT P0, [R8+URZ+0xa0], R0 ;  /* 0x0000a000080075a7 */ /* 0x0044e400080011ff */
[----:B---3--:R-:W-:Y:S05]  /*8180*/  @!P0 NANOSLEEP.SYNCS 0x989680 ;  /* 0x009896800000895d */ /* 0x008fea0003900000 */
[----:B------:R-:W3:Y:S02]  /*8190*/  @!P0 SYNCS.PHASECHK.TRANS64 P0, [R8+URZ+0xa0], R0 ;  /* 0x0000a000080085a7 */ /* 0x000ee400080010ff */
[----:B---3--:R-:W-:Y:S05]  /*81a0*/  @!P0 BRA `(.L_x_77) ;  /* 0xfffffffc00f08947 */ /* 0x008fea000383ffff */
[----:B------:R-:W-:Y:S05]  /*81b0*/  BRA `(.L_x_155) ;  /* 0xffffffc000d07947 */ /* 0x000fea000383ffff */
.L_x_80:
[----:B--2---:R-:W-:Y:S07]  /*81c0*/  MOV R0, UR24 ;  /* 0x0000001800007c02 */ /* 0x004fee0008000f00 */
.L_x_156:
[----:B--2---:R2:W3:Y:S02]  /*81d0*/  SYNCS.PHASECHK.TRANS64.TRYWAIT P1, [R0+URZ+0x98], R2 ;  /* 0x00009802000075a7 */ /* 0x0044e400080211ff */
[----:B---3--:R-:W-:Y:S05]  /*81e0*/  @!P1 NANOSLEEP.SYNCS 0x989680 ;  /* 0x009896800000995d */ /* 0x008fea0003900000 */
[----:B------:R-:W3:Y:S02]  /*81f0*/  @!P1 SYNCS.PHASECHK.TRANS64 P1, [R0+URZ+0x98], R2 ;  /* 0x00009802000095a7 */ /* 0x000ee400080210ff */
[----:B---3--:R-:W-:Y:S05]  /*8200*/  @!P1 BRA `(.L_x_156) ;  /* 0xfffffffc00f09947 */ /* 0x008fea000383ffff */
[----:B------:R-:W-:Y:S05]  /*8210*/  BRA `(.L_x_79) ;  /* 0xffffffc800487947 */ /* 0x000fea000383ffff */
.L_x_83:
[----:B------:R-:W-:Y:S07]  /*8220*/  MOV R0, UR4 ;  /* 0x0000000400007c02 */ /* 0x000fee0008000f00 */
.L_x_157:
[----:B--2---:R2:W3:Y:S02]  /*8230*/  SYNCS.PHASECHK.TRANS64.TRYWAIT P0, [R0+URZ+0x78], R2 ;  /* 0x00007802000075a7 */ /* 0x0044e400080011ff */
[----:B---3--:R-:W-:Y:S05]  /*8240*/  @!P0 NANOSLEEP.SYNCS 0x989680 ;  /* 0x009896800000895d */ /* 0x008fea0003900000 */
[----:B------:R-:W3:Y:S02]  /*8250*/  @!P0 SYNCS.PHASECHK.TRANS64 P0, [R0+URZ+0x78], R2 ;  /* 0x00007802000085a7 */ /* 0x000ee400080010ff */
[----:B---3--:R-:W-:Y:S05]  /*8260*/  @!P0 BRA `(.L_x_157) ;  /* 0xfffffffc00f08947 */ /* 0x008fea000383ffff */
[----:B------:R-:W-:Y:S05]  /*8270*/  BRA `(.L_x_158) ;  /* 0xffffffc800a47947 */ /* 0x000fea000383ffff */
.L_x_84:
[----:B------:R-:W-:Y:S07]  /*8280*/  MOV R2, UR5 ;  /* 0x0000000500027c02 */ /* 0x000fee0008000f00 */
.L_x_159:
[----:B--2---:R2:W3:Y:S02]  /*8290*/  SYNCS.PHASECHK.TRANS64.TRYWAIT P0, [R2+URZ+0x78], R0 ;  /* 0x00007800020075a7 */ /* 0x0044e400080011ff */
[----:B---3--:R-:W-:Y:S05]  /*82a0*/  @!P0 NANOSLEEP.SYNCS 0x989680 ;  /* 0x009896800000895d */ /* 0x008fea0003900000 */
[----:B------:R-:W3:Y:S02]  /*82b0*/  @!P0 SYNCS.PHASECHK.TRANS64 P0, [R2+URZ+0x78], R0 ;  /* 0x00007800020085a7 */ /* 0x000ee400080010ff */
[----:B---3--:R-:W-:Y:S05]  /*82c0*/  @!P0 BRA `(.L_x_159) ;  /* 0xfffffffc00f08947 */ /* 0x008fea000383ffff */
[----:B------:R-:W-:Y:S05]  /*82d0*/  BRA `(.L_x_160) ;  /* 0xffffffcc000c7947 */ /* 0x000fea000383ffff */
.L_x_86:
[----:B------:R-:W-:-:S07]  /*82e0*/  MOV R0, UR4 ;  /* 0x0000000400007c02 */ /* 0x000fce0008000f00 */
.L_x_161:
[----:B---3--:R3:W4:Y:S02]  /*82f0*/  SYNCS.PHASECHK.TRANS64.TRYWAIT P0, [R0+URZ], R2 ;  /* 0x00000002000075a7 */ /* 0x00872400080011ff */
[----:B----4-:R-:W-:Y:S05]  /*8300*/  @!P0 NANOSLEEP.SYNCS 0x989680 ;  /* 0x009896800000895d */ /* 0x010fea0003900000 */
[----:B------:R-:W4:Y:S02]  /*8310*/  @!P0 SYNCS.PHASECHK.TRANS64 P0, [R0+URZ], R2 ;  /* 0x00000002000085a7 */ /* 0x000f2400080010ff */
[----:B----4-:R-:W-:Y:S05]  /*8320*/  @!P0 BRA `(.L_x_161) ;  /* 0xfffffffc00f08947 */ /* 0x010fea000383ffff */
[----:B------:R-:W-:Y:S05]  /*8330*/  BRA `(.L_x_162) ;  /* 0xffffffcc00a07947 */ /* 0x000fea000383ffff */
.L_x_87:
[----:B------:R-:W-:-:S07]  /*8340*/  MOV R0, UR5 ;  /* 0x0000000500007c02 */ /* 0x000fce0008000f00 */
.L_x_163:
[----:B--2---:R2:W3:Y:S02]  /*8350*/  SYNCS.PHASECHK.TRANS64.TRYWAIT P0, [R0+URZ], R2 ;  /* 0x00000002000075a7 */ /* 0x0044e400080011ff */
[----:B---3--:R-:W-:Y:S05]  /*8360*/  @!P0 NANOSLEEP.SYNCS 0x989680 ;  /* 0x009896800000895d */ /* 0x008fea0003900000 */
[----:B------:R-:W3:Y:S02]  /*8370*/  @!P0 SYNCS.PHASECHK.TRANS64 P0, [R0+URZ], R2 ;  /* 0x00000002000085a7 */ /* 0x000ee400080010ff */
[----:B---3--:R-:W-:Y:S05]  /*8380*/  @!P0 BRA `(.L_x_163) ;  /* 0xfffffffc00f08947 */ /* 0x008fea000383ffff */
[----:B------:R-:W-:Y:S05]  /*8390*/  BRA `(.L_x_164) ;  /* 0xffffffcc00ac7947 */ /* 0x000fea000383ffff */
.L_x_89:
[----:B-1----:R1:W2:Y:S02]  /*83a0*/  SYNCS.PHASECHK.TRANS64.TRYWAIT P0, [R0+URZ+0xa0], R2 ;  /* 0x0000a002000075a7 */ /* 0x0022a400080011ff */
[----:B--2---:R-:W-:Y:S05]  /*83b0*/  @!P0 NANOSLEEP.SYNCS 0x989680 ;  /* 0x009896800000895d */ /* 0x004fea0003900000 */
[----:B------:R-:W2:Y:S02]  /*83c0*/  @!P0 SYNCS.PHASECHK.TRANS64 P0, [R0+URZ+0xa0], R2 ;  /* 0x0000a002000085a7 */ /* 0x000ea400080010ff */
[----:B--2---:R-:W-:Y:S05]  /*83d0*/  @!P0 BRA `(.L_x_89) ;  /* 0xfffffffc00f08947 */ /* 0x004fea000383ffff */
[----:B------:R-:W-:Y:S05]  /*83e0*/  BRA `(.L_x_165) ;  /* 0xffffffd000987947 */ /* 0x000fea000383ffff */
.L_x_99:
[----:B-1----:R1:W3:Y:S02]  /*83f0*/  SYNCS.PHASECHK.TRANS64.TRYWAIT P1, [R2+URZ+0x60], R4 ;  /* 0x00006004020075a7 */ /* 0x0022e400080211ff */
[----:B---3--:R-:W-:Y:S05]  /*8400*/  @!P1 NANOSLEEP.SYNCS 0x989680 ;  /* 0x009896800000995d */ /* 0x008fea0003900000 */
[----:B------:R-:W3:Y:S02]  /*8410*/  @!P1 SYNCS.PHASECHK.TRANS64 P1, [R2+URZ+0x60], R4 ;  /* 0x00006004020095a7 */ /* 0x000ee400080210ff */
[----:B---3--:R-:W-:Y:S05]  /*8420*/  @!P1 BRA `(.L_x_99) ;  /* 0xfffffffc00f09947 */ /* 0x008fea000383ffff */
[----:B------:R-:W-:Y:S05]  /*8430*/  BRA `(.L_x_98) ;  /* 0xffffffe000087947 */ /* 0x000fea000383ffff */
.L_x_101:
[----:B-1----:R1:W2:Y:S02]  /*8440*/  SYNCS.PHASECHK.TRANS64.TRYWAIT P0, [R27+URZ+0xc0], R3 ;  /* 0x0000c0031b0075a7 */ /* 0x0022a400080011ff */
[----:B--2---:R-:W-:Y:S05]  /*8450*/  @!P0 NANOSLEEP.SYNCS 0x989680 ;  /* 0x009896800000895d */ /* 0x004fea0003900000 */
[----:B------:R-:W2:Y:S02]  /*8460*/  @!P0 SYNCS.PHASECHK.TRANS64 P0, [R27+URZ+0xc0], R3 ;  /* 0x0000c0031b0085a7 */ /* 0x000ea400080010ff */
[----:B--2---:R-:W-:Y:S05]  /*8470*/  @!P0 BRA `(.L_x_101) ;  /* 0xfffffffc00f08947 */ /* 0x004fea000383ffff */
[----:B------:R-:W-:Y:S05]  /*8480*/  BRA `(.L_x_100) ;  /* 0xffffffe000587947 */ /* 0x000fea000383ffff */
.L_x_112:
[----:B-1----:R1:W2:Y:S02]  /*8490*/  SYNCS.PHASECHK.TRANS64.TRYWAIT P0, [R2+URZ+0x60], R63 ;  /* 0x0000603f020075a7 */ /* 0x0022a400080011ff */
[----:B--2---:R-:W-:Y:S05]  /*84a0*/  @!P0 NANOSLEEP.SYNCS 0x989680 ;  /* 0x009896800000895d */ /* 0x004fea0003900000 */
[----:B------:R-:W2:Y:S02]  /*84b0*/  @!P0 SYNCS.PHASECHK.TRANS64 P0, [R2+URZ+0x60], R63 ;  /* 0x0000603f020085a7 */ /* 0x000ea400080010ff */
[----:B--2---:R-:W-:Y:S05]  /*84c0*/  @!P0 BRA `(.L_x_112) ;  /* 0xfffffffc00f08947 */ /* 0x004fea000383ffff */
[----:B------:R-:W-:Y:S05]  /*84d0*/  BRA `(.L_x_111) ;  /* 0xffffffe8006c7947 */ /* 0x000fea000383ffff */
        .weak           $__internal_0_$__cuda_sm10x_tcgen05_guardrail_trap_col_being_dealloced_not_returned_by_alloc
        .type           $__internal_0_$__cuda_sm10x_tcgen05_guardrail_trap_col_being_dealloced_not_returned_by_alloc,@function
        .size           $__internal_0_$__cuda_sm10x_tcgen05_guardrail_trap_col_being_dealloced_not_returned_by_alloc,($__internal_1_$__cuda_sm10x_tcgen05_guardrail_trap_phase_invalid_during_alloc - $__internal_0_$__cuda_sm10x_tcgen05_guardrail_trap_col_being_dealloced_not_returned_by_alloc)
$__internal_0_$__cuda_sm10x_tcgen05_guardrail_trap_col_being_dealloced_not_returned_by_alloc:
[----:B------:R-:W-:Y:S05]  /*84e0*/  BPT.TRAP 0x1 ;  /* 0x000000040000795c */ /* 0x000fea0000300000 */
[----:B------:R-:W-:-:S04]  /*84f0*/  HFMA2 R3, -RZ, RZ, 0, 0 ;  /* 0x00000000ff037431 */ /* 0x000fc800000001ff */
[----:B------:R-:W-:Y:S05]  /*8500*/  RET.REL.NODEC R2 `(_ZN7cutlass13device_kernelINS_4gemm6kernel13GemmUniversalIN4cute5tupleIJiiiiEEENS1_10collective13CollectiveMmaINS1_35MainloopSm100TmaUmmaWarpSpecializedILi6ELi2ELi4ENS5_IJNS4_1CILi2EEENSA_ILi1EEESC_EEEEENS5_IJNSA_ILi64EEESF_NSA_ILi128EEEEEENS_10bfloat16_tENS5_IJlSC_lEEESI_SJ_NS4_8TiledMMAINS4_8MMA_AtomIJNS4_20SM100_MMA_F16BF16_SSISI_SI_fLi64ELi64ELNS4_4UMMA5MajorE0ELSO_0ELNSN_7ScaleInE0ELSP_0EEEEEENS4_6LayoutINS5_IJSC_SC_SC_EEENS5_IJNSA_ILi0EEESU_SU_EEEEENS5_IJNS4_10UnderscoreESX_SX_EEEEENS4_13SM90_TMA_LOADENS4_14ComposedLayoutINS4_7SwizzleILi3ELi4ELi3EEENS4_18smem_ptr_flag_bitsILi16EEENSS_INS5_IJNSA_ILi8EEESF_EEENS5_IJSF_SC_EEEEEEEvNS4_8identityENS4_23SM90_TMA_LOAD_MULTICASTES1A_vS1B_EENS_8epilogue10collective18CollectiveEpilogueINS1E_23Sm100TmaWarpSpecializedILi3ELi2ELi16ELb1ELb0EEEJSH_NS5_IJNSS_ISF_SC_EENSS_INSA_ILi32EEESC_EEEEESI_SJ_SI_SJ_NS1E_6fusion15FusionCallbacksIS1I_NS1N_17LinearCombinationISI_fSI_fLNS_15FloatRoundStyleE2EEESH_S1M_JEEENS4_5SM1004TMEM4LOAD26SM100_TMEM_LOAD_16dp256b4xES10_NS11_INS12_ILi2ELi4ELi3EEES15_NSS_INS5_IJS16_S1K_EEENS5_IJS1K_SC_EEEEEEENS4_17SM75_U32x4_LDSM_NENS4_14SM90_TMA_STOREES21_NS4_17SM90_U32x4_STSM_NENS4_39AutoVectorizingCopyWithAssumedAlignmentILi128EEEEEEvvEEEEvNT_6ParamsE) ;  /* 0xffffff7802bc7950 */ /* 0x000fea0003c3ffff */
        .weak           $__internal_1_$__cuda_sm10x_tcgen05_guardrail_trap_phase_invalid_during_alloc
        .type           $__internal_1_$__cuda_sm10x_tcgen05_guardrail_trap_phase_invalid_during_alloc,@function
        .size           $__internal_1_$__cuda_sm10x_tcgen05_guardrail_trap_phase_invalid_during_alloc,($__internal_2_$__cuda_sm10x_tcgen05_guardrail_trap_unallocated_columns_being_dealloced - $__internal_1_$__cuda_sm10x_tcgen05_guardrail_trap_phase_invalid_during_alloc)
$__internal_1_$__cuda_sm10x_tcgen05_guardrail_trap_phase_invalid_during_alloc:
[----:B------:R-:W-:Y:S05]  /*8510*/  BPT.TRAP 0x1 ;  /* 0x000000040000795c */ /* 0x000fea0000300000 */
[----:B------:R-:W-:-:S04]  /*8520*/  MOV R5, 0x0 ;  /* 0x0000000000057802 */ /* 0x000fc80000000f00 */
[----:B------:R-:W-:Y:S05]  /*8530*/  RET.REL.NODEC R4 `(_ZN7cutlass13device_kernelINS_4gemm6kernel13GemmUniversalIN4cute5tupleIJiiiiEEENS1_10collective13CollectiveMmaINS1_35MainloopSm100TmaUmmaWarpSpecializedILi6ELi2ELi4ENS5_IJNS4_1CILi2EEENSA_ILi1EEESC_EEEEENS5_IJNSA_ILi64EEESF_NSA_ILi128EEEEEENS_10bfloat16_tENS5_IJlSC_lEEESI_SJ_NS4_8TiledMMAINS4_8MMA_AtomIJNS4_20SM100_MMA_F16BF16_SSISI_SI_fLi64ELi64ELNS4_4UMMA5MajorE0ELSO_0ELNSN_7ScaleInE0ELSP_0EEEEEENS4_6LayoutINS5_IJSC_SC_SC_EEENS5_IJNSA_ILi0EEESU_SU_EEEEENS5_IJNS4_10UnderscoreESX_SX_EEEEENS4_13SM90_TMA_LOADENS4_14ComposedLayoutINS4_7SwizzleILi3ELi4ELi3EEENS4_18smem_ptr_flag_bitsILi16EEENSS_INS5_IJNSA_ILi8EEESF_EEENS5_IJSF_SC_EEEEEEEvNS4_8identityENS4_23SM90_TMA_LOAD_MULTICASTES1A_vS1B_EENS_8epilogue10collective18CollectiveEpilogueINS1E_23Sm100TmaWarpSpecializedILi3ELi2ELi16ELb1ELb0EEEJSH_NS5_IJNSS_ISF_SC_EENSS_INSA_ILi32EEESC_EEEEESI_SJ_SI_SJ_NS1E_6fusion15FusionCallbacksIS1I_NS1N_17LinearCombinationISI_fSI_fLNS_15FloatRoundStyleE2EEESH_S1M_JEEENS4_5SM1004TMEM4LOAD26SM100_TMEM_LOAD_16dp256b4xES10_NS11_INS12_ILi2ELi4ELi3EEES15_NSS_INS5_IJS16_S1K_EEENS5_IJS1K_SC_EEEEEEENS4_17SM75_U32x4_LDSM_NENS4_14SM90_TMA_STOREES21_NS4_17SM90_U32x4_STSM_NENS4_39AutoVectorizingCopyWithAssumedAlignmentILi128EEEEEEvvEEEEvNT_6ParamsE) ;  /* 0xffffff7804b07950 */ /* 0x000fea0003c3ffff */
        .weak           $__internal_2_$__cuda_sm10x_tcgen05_guardrail_trap_unallocated_columns_being_dealloced
        .type           $__internal_2_$__cuda_sm10x_tcgen05_guardrail_trap_unallocated_columns_being_dealloced,@function
        .size           $__internal_2_$__cuda_sm10x_tcgen05_guardrail_trap_unallocated_columns_being_dealloced,(.L_x_167 - $__internal_2_$__cuda_sm10x_tcgen05_guardrail_trap_unallocated_columns_being_dealloced)
$__internal_2_$__cuda_sm10x_tcgen05_guardrail_trap_unallocated_columns_being_dealloced:
[----:B------:R-:W-:Y:S05]  /*8540*/  BPT.TRAP 0x1 ;  /* 0x000000040000795c */ /* 0x000fea0000300000 */
[----:B------:R-:W-:-:S04]  /*8550*/  HFMA2 R3, -RZ, RZ, 0, 0 ;  /* 0x00000000ff037431 */ /* 0x000fc800000001ff */
[----:B------:R-:W-:Y:S05]  /*8560*/  RET.REL.NODEC R2 `(_ZN7cutlass13device_kernelINS_4gemm6kernel13GemmUniversalIN4cute5tupleIJiiiiEEENS1_10collective13CollectiveMmaINS1_35MainloopSm100TmaUmmaWarpSpecializedILi6ELi2ELi4ENS5_IJNS4_1CILi2EEENSA_ILi1EEESC_EEEEENS5_IJNSA_ILi64EEESF_NSA_ILi128EEEEEENS_10bfloat16_tENS5_IJlSC_lEEESI_SJ_NS4_8TiledMMAINS4_8MMA_AtomIJNS4_20SM100_MMA_F16BF16_SSISI_SI_fLi64ELi64ELNS4_4UMMA5MajorE0ELSO_0ELNSN_7ScaleInE0ELSP_0EEEEEENS4_6LayoutINS5_IJSC_SC_SC_EEENS5_IJNSA_ILi0EEESU_SU_EEEEENS5_IJNS4_10UnderscoreESX_SX_EEEEENS4_13SM90_TMA_LOADENS4_14ComposedLayoutINS4_7SwizzleILi3ELi4ELi3EEENS4_18smem_ptr_flag_bitsILi16EEENSS_INS5_IJNSA_ILi8EEESF_EEENS5_IJSF_SC_EEEEEEEvNS4_8identityENS4_23SM90_TMA_LOAD_MULTICASTES1A_vS1B_EENS_8epilogue10collective18CollectiveEpilogueINS1E_23Sm100TmaWarpSpecializedILi3ELi2ELi16ELb1ELb0EEEJSH_NS5_IJNSS_ISF_SC_EENSS_INSA_ILi32EEESC_EEEEESI_SJ_SI_SJ_NS1E_6fusion15FusionCallbacksIS1I_NS1N_17LinearCombinationISI_fSI_fLNS_15FloatRoundStyleE2EEESH_S1M_JEEENS4_5SM1004TMEM4LOAD26SM100_TMEM_LOAD_16dp256b4xES10_NS11_INS12_ILi2ELi4ELi3EEES15_NSS_INS5_IJS16_S1K_EEENS5_IJS1K_SC_EEEEEEENS4_17SM75_U32x4_LDSM_NENS4_14SM90_TMA_STOREES21_NS4_17SM90_U32x4_STSM_NENS4_39AutoVectorizingCopyWithAssumedAlignmentILi128EEEEEEvvEEEEvNT_6ParamsE) ;  /* 0xffffff7802a47950 */ /* 0x000fea0003c3ffff */
.L_x_166:
[----:B------:R-:W-:-:S00]  /*8570*/  BRA `(.L_x_166) ;  /* 0xfffffffc00fc7947 */ /* 0x000fc0000383ffff */
[----:B------:R-:W-:-:S00]  /*8580*/  NOP ;  /* 0x0000000000007918 */ /* 0x000fc00000000000 */
[----:B------:R-:W-:-:S00]  /*8590*/  NOP ;  /* 0x0000000000007918 */ /* 0x000fc00000000000 */
[----:B------:R-:W-:-:S00]  /*85a0*/  NOP ;  /* 0x0000000000007918 */ /* 0x000fc00000000000 */
[----:B------:R-:W-:-:S00]  /*85b0*/  NOP ;  /* 0x0000000000007918 */ /* 0x000fc00000000000 */
[----:B------:R-:W-:-:S00]  /*85c0*/  NOP ;  /* 0x0000000000007918 */ /* 0x000fc00000000000 */
[----:B------:R-:W-:-:S00]  /*85d0*/  NOP ;  /* 0x0000000000007918 */ /* 0x000fc00000000000 */
[----:B------:R-:W-:-:S00]  /*85e0*/  NOP ;  /* 0x0000000000007918 */ /* 0x000fc00000000000 */
[----:B------:R-:W-:-:S00]  /*85f0*/  NOP ;  /* 0x0000000000007918 */ /* 0x000fc00000000000 */
.L_x_167:


//--------------------- .nv.global.init           --------------------------
	.section	.nv.global.init,"aw",@progbits
.nv.global.init:
	.type		$str$27,@object
	.size		$str$27,($str$28 - $str$27)
$str$27:
        /*0000*/ 	.byte	0x28, 0x61, 0x64, 0x64, 0x72, 0x65, 0x73, 0x73, 0x20, 0x26, 0x20, 0x6d, 0x61, 0x73, 0x6b, 0x29
        /*0010*/ 	.byte	0x20, 0x3d, 0x3d, 0x20, 0x30, 0x00
	.type		$str$28,@object
	.size		$str$28,($str$26 - $str$28)
$str$28:
        /*0016*/ 	.byte	0x2f, 0x74, 0x6d, 0x70, 0x2f, 0x63, 0x75, 0x74, 0x6c, 0x61, 0x73, 0x73, 0x5f, 0x73, 0x77, 0x65
        /*0026*/ 	.byte	0x65, 0x70, 0x5f, 0x73, 0x72, 0x63, 0x2f, 0x69, 0x6e, 0x63, 0x6c, 0x75, 0x64, 0x65, 0x2f, 0x63
        /*0036*/ 	.byte	0x75, 0x74, 0x65, 0x2f, 0x70, 0x6f, 0x69, 0x6e, 0x74, 0x65, 0x72, 0x5f, 0x66, 0x6c, 0x61, 0x67
        /*0046*/ 	.byte	0x67, 0x65, 0x64, 0x2e, 0x68, 0x70, 0x70, 0x00
	.type		$str$26,@object
	.size		$str$26,($str$25 - $str$26)
$str$26:
        /*004e*/ 	.byte	0x2f, 0x74, 0x6d, 0x70, 0x2f, 0x63, 0x75, 0x74, 0x6c, 0x61, 0x73, 0x73, 0x5f, 0x73, 0x77, 0x65
        /*005e*/ 	.byte	0x65, 0x70, 0x5f, 0x73, 0x72, 0x63, 0x2f, 0x69, 0x6e, 0x63, 0x6c, 0x75, 0x64, 0x65, 0x2f, 0x63
        /*006e*/ 	.byte	0x75, 0x74, 0x65, 0x2f, 0x61, 0x74, 0x6f, 0x6d, 0x2f, 0x63, 0x6f, 0x70, 0x79, 0x5f, 0x74, 0x72
        /*007e*/ 	.byte	0x61, 0x69, 0x74, 0x73, 0x5f, 0x73, 0x6d, 0x31, 0x30, 0x30, 0x2e, 0x68, 0x70, 0x70, 0x00
	.type		$str$25,@object
	.size		$str$25,(__unnamed_1 - $str$25)
$str$25:
        /*008d*/ 	.byte	0x28, 0x28, 0x75, 0x69, 0x6e, 0x74, 0x33, 0x32, 0x5f, 0x74, 0x28, 0x74, 0x68, 0x72, 0x65, 0x61
        /*009d*/ 	.byte	0x64, 0x49, 0x64, 0x78, 0x2e, 0x78, 0x29, 0x20, 0x2f, 0x20, 0x33, 0x32, 0x29, 0x20, 0x25, 0x20
        /*00ad*/ 	.byte	0x34, 0x29, 0x20, 0x3d, 0x3d, 0x20, 0x28, 0x28, 0x28, 0x74, 0x6d, 0x65, 0x6d, 0x5f, 0x61, 0x64
        /*00bd*/ 	.byte	0x64, 0x72, 0x20, 0x3e, 0x3e, 0x20, 0x31, 0x36, 0x29, 0x20, 0x2f, 0x20, 0x33, 0x32, 0x29, 0x20
        /*00cd*/ 	.byte	0x25, 0x20, 0x34, 0x29, 0x00
	.type		__unnamed_1,@object
	.size		__unnamed_1,(__unnamed_2 - __unnamed_1)
__unnamed_1:
        /*00d2*/ 	.byte	0x61, 0x75, 0x74, 0x6f, 0x20, 0x63, 0x75, 0x74, 0x65, 0x3a, 0x3a, 0x61, 0x73, 0x5f, 0x70, 0x6f
        /* <DEDUP_REMOVED lines=24> */
        /*0262*/ 	.byte	0x30, 0x34, 0x38, 0x3e, 0x3e, 0x3e, 0x3e, 0x5d, 0x00
	.type		__unnamed_2,@object
	.size		__unnamed_2,(.L_2 - __unnamed_2)
__unnamed_2:
        /* <DEDUP_REMOVED lines=45> */
        /*053b*/ 	.byte	0x3e, 0x3e, 0x3e, 0x5d, 0x00
.L_2:


//--------------------- .nv.shared._ZN7cutlass13device_kernelINS_4gemm6kernel13GemmUniversalIN4cute5tupleIJiiiiEEENS1_10collective13CollectiveMmaINS1_35MainloopSm100TmaUmmaWarpSpecializedILi6ELi2ELi4ENS5_IJNS4_1CILi2EEENSA_ILi1EEESC_EEEEENS5_IJNSA_ILi64EEESF_NSA_ILi128EEEEEENS_10bfloat16_tENS5_IJlSC_lEEESI_SJ_NS4_8TiledMMAINS4_8MMA_AtomIJNS4_20SM100_MMA_F16BF16_SSISI_SI_fLi64ELi64ELNS4_4UMMA5MajorE0ELSO_0ELNSN_7ScaleInE0ELSP_0EEEEEENS4_6LayoutINS5_IJSC_SC_SC_EEENS5_IJNSA_ILi0EEESU_SU_EEEEENS5_IJNS4_10UnderscoreESX_SX_EEEEENS4_13SM90_TMA_LOADENS4_14ComposedLayoutINS4_7SwizzleILi3ELi4ELi3EEENS4_18smem_ptr_flag_bitsILi16EEENSS_INS5_IJNSA_ILi8EEESF_EEENS5_IJSF_SC_EEEEEEEvNS4_8identityENS4_23SM90_TMA_LOAD_MULTICASTES1A_vS1B_EENS_8epilogue10collective18CollectiveEpilogueINS1E_23Sm100TmaWarpSpecializedILi3ELi2ELi16ELb1ELb0EEEJSH_NS5_IJNSS_ISF_SC_EENSS_INSA_ILi32EEESC_EEEEESI_SJ_SI_SJ_NS1E_6fusion15FusionCallbacksIS1I_NS1N_17LinearCombinationISI_fSI_fLNS_15FloatRoundStyleE2EEESH_S1M_JEEENS4_5SM1004TMEM4LOAD26SM100_TMEM_LOAD_16dp256b4xES10_NS11_INS12_ILi2ELi4ELi3EEES15_NSS_INS5_IJS16_S1K_EEENS5_IJS1K_SC_EEEEEEENS4_17SM75_U32x4_LDSM_NENS4_14SM90_TMA_STOREES21_NS4_17SM90_U32x4_STSM_NENS4_39AutoVectorizingCopyWithAssumedAlignmentILi128EEEEEEvvEEEEvNT_6ParamsE --------------------------
	.section	.nv.shared._ZN7cutlass13device_kernelINS_4gemm6kernel13GemmUniversalIN4cute5tupleIJiiiiEEENS1_10collective13CollectiveMmaINS1_35MainloopSm100TmaUmmaWarpSpecializedILi6ELi2ELi4ENS5_IJNS4_1CILi2EEENSA_ILi1EEESC_EEEEENS5_IJNSA_ILi64EEESF_NSA_ILi128EEEEEENS_10bfloat16_tENS5_IJlSC_lEEESI_SJ_NS4_8TiledMMAINS4_8MMA_AtomIJNS4_20SM100_MMA_F16BF16_SSISI_SI_fLi64ELi64ELNS4_4UMMA5MajorE0ELSO_0ELNSN_7ScaleInE0ELSP_0EEEEEENS4_6LayoutINS5_IJSC_SC_SC_EEENS5_IJNSA_ILi0EEESU_SU_EEEEENS5_IJNS4_10UnderscoreESX_SX_EEEEENS4_13SM90_TMA_LOADENS4_14ComposedLayoutINS4_7SwizzleILi3ELi4ELi3EEENS4_18smem_ptr_flag_bitsILi16EEENSS_INS5_IJNSA_ILi8EEESF_EEENS5_IJSF_SC_EEEEEEEvNS4_8identityENS4_23SM90_TMA_LOAD_MULTICASTES1A_vS1B_EENS_8epilogue10collective18CollectiveEpilogueINS1E_23Sm100TmaWarpSpecializedILi3ELi2ELi16ELb1ELb0EEEJSH_NS5_IJNSS_ISF_SC_EENSS_INSA_ILi32EEESC_EEEEESI_SJ_SI_SJ_NS1E_6fusion15FusionCallbacksIS1I_NS1N_17LinearCombinationISI_fSI_fLNS_15FloatRoundStyleE2EEESH_S1M_JEEENS4_5SM1004TMEM4LOAD26SM100_TMEM_LOAD_16dp256b4xES10_NS11_INS12_ILi2ELi4ELi3EEES15_NSS_INS5_IJS16_S1K_EEENS5_IJS1K_SC_EEEEEEENS4_17SM75_U32x4_LDSM_NENS4_14SM90_TMA_STOREES21_NS4_17SM90_U32x4_STSM_NENS4_39AutoVectorizingCopyWithAssumedAlignmentILi128EEEEEEvvEEEEvNT_6ParamsE,"aw",@nobits
	.sectionflags	@""
	.align	16
	.zero		1024


//--------------------- .nv.shared.reserved.0     --------------------------
	.section	.nv.shared.reserved.0,"aw",@nobits
	.weak		__nv_reservedSMEM_offset_0_alias
	.size		__nv_reservedSMEM_offset_0_alias, 0, 64
	.other		__nv_reservedSMEM_offset_0_alias,@"STO_CUDA_RESERVED_SHARED STV_DEFAULT"
__nv_reservedSMEM_offset_0_alias:
	.zero		0
.nv.shared.reserved.0:
	.zero		64
	.weak		__nv_reservedSMEM_tcgen05_partition
	.type		__nv_reservedSMEM_tcgen05_partition,@object
	.size		__nv_reservedSMEM_tcgen05_partition,(.L_0 - __nv_reservedSMEM_tcgen05_partition)
__nv_reservedSMEM_tcgen05_partition:
	.zero		32
.L_0:


//--------------------- .nv.global                --------------------------
	.section	.nv.global,"aw",@nobits
.nv.global:
	.type		_ZN40_INTERNAL_a0437c48_4_k_cu_1e22331e_123354cute1_E,@object
	.size		_ZN40_INTERNAL_a0437c48_4_k_cu_1e22331e_123354cute1_E,(_ZN40_INTERNAL_a0437c48_4_k_cu_1e22331e_123354cuda3std3__45__cpo6cbeginE - _ZN40_INTERNAL_a0437c48_4_k_cu_1e22331e_123354cute1_E)
_ZN40_INTERNAL_a0437c48_4_k_cu_1e22331e_123354cute1_E:
	.zero		1
	.type		_ZN40_INTERNAL_a0437c48_4_k_cu_1e22331e_123354cuda3std3__45__cpo6cbeginE,@object
	.size		_ZN40_INTERNAL_a0437c48_4_k_cu_1e22331e_123354cuda3std3__45__cpo6cbeginE,(_ZN40_INTERNAL_a0437c48_4_k_cu_1e22331e_123354cuda3std3__48in_placeE - _ZN40_INTERNAL_a0437c48_4_k_cu_1e22331e_123354cuda3std3__45__cpo6cbeginE)
_ZN40_INTERNAL_a0437c48_4_k_cu_1e22331e_123354cuda3std3__45__cpo6cbeginE:
	.zero		1
	.type		_ZN40_INTERNAL_a0437c48_4_k_cu_1e22331e_123354cuda3std3__48in_placeE,@object
	.size		_ZN40_INTERNAL_a0437c48_4_k_cu_1e22331e_123354cuda3std3__48in_placeE,(_ZN40_INTERNAL_a0437c48_4_k_cu_1e22331e_123354cuda3std6ranges3__45__cpo9iter_moveE - _ZN40_INTERNAL_a0437c48_4_k_cu_1e22331e_123354cuda3std3__48in_placeE)
_ZN40_INTERNAL_a0437c48_4_k_cu_1e22331e_123354cuda3std3__48in_placeE:
	.zero		1
	.type		_ZN40_INTERNAL_a0437c48_4_k_cu_1e22331e_123354cuda3std6ranges3__45__cpo9iter_moveE,@object
	.size		_ZN40_INTERNAL_a0437c48_4_k_cu_1e22331e_123354cuda3std6ranges3__45__cpo9iter_moveE,(_ZN40_INTERNAL_a0437c48_4_k_cu_1e22331e_123354cuda3std3__45__cpo5beginE - _ZN40_INTERNAL_a0437c48_4_k_cu_1e22331e_123354cuda3std6ranges3__45__cpo9iter_moveE)
_ZN40_INTERNAL_a0437c48_4_k_cu_1e22331e_123354cuda3std6ranges3__45__cpo9iter_moveE:
	.zero		1
	.type		_ZN40_INTERNAL_a0437c48_4_k_cu_1e22331e_123354cuda3std3__45__cpo5beginE,@object
	.size		_ZN40_INTERNAL_a0437c48_4_k_cu_1e22331e_123354cuda3std3__45__cpo5beginE,(_ZN40_INTERNAL_a0437c48_4_k_cu_1e22331e_123354cuda3std3__442_GLOBAL__N__a0437c48_4_k_cu_1e22331e_123356ignoreE - _ZN40_INTERNAL_a0437c48_4_k_cu_1e22331e_123354cuda3std3__45__cpo5beginE)
_ZN40_INTERNAL_a0437c48_4_k_cu_1e22331e_123354cuda3std3__45__cpo5beginE:
	.zero		1
	.type		_ZN40_INTERNAL_a0437c48_4_k_cu_1e22331e_123354cuda3std3__442_GLOBAL__N__a0437c48_4_k_cu_1e22331e_123356ignoreE,@object
	.size		_ZN40_INTERNAL_a0437c48_4_k_cu_1e22331e_123354cuda3std3__442_GLOBAL__N__a0437c48_4_k_cu_1e22331e_123356ignoreE,(_ZN40_INTERNAL_a0437c48_4_k_cu_1e22331e_123354cute7productE - _ZN40_INTERNAL_a0437c48_4_k_cu_1e22331e_123354cuda3std3__442_GLOBAL__N__a0437c48_4_k_cu_1e22331e_123356ignoreE)
_ZN40_INTERNAL_a0437c48_4_k_cu_1e22331e_123354cuda3std3__442_GLOBAL__N__a0437c48_4_k_cu_1e22331e_123356ignoreE:
	.zero		1
	.type		_ZN40_INTERNAL_a0437c48_4_k_cu_1e22331e_123354cute7productE,@object
	.size		_ZN40_INTERNAL_a0437c48_4_k_cu_1e22331e_123354cute7productE,(_ZN40_INTERNAL_a0437c48_4_k_cu_1e22331e_123354cuda3std3__45__cpo3endE - _ZN40_INTERNAL_a0437c48_4_k_cu_1e22331e_123354cute7productE)
_ZN40_INTERNAL_a0437c48_4_k_cu_1e22331e_123354cute7productE:
	.zero		1
	.type		_ZN40_INTERNAL_a0437c48_4_k_cu_1e22331e_123354cuda3std3__45__cpo3endE,@object
	.size		_ZN40_INTERNAL_a0437c48_4_k_cu_1e22331e_123354cuda3std3__45__cpo3endE,(_ZN40_INTERNAL_a0437c48_4_k_cu_1e22331e_123354cuda3std3__419piecewise_constructE - _ZN40_INTERNAL_a0437c48_4_k_cu_1e22331e_123354cuda3std3__45__cpo3endE)
_ZN40_INTERNAL_a0437c48_4_k_cu_1e22331e_123354cuda3std3__45__cpo3endE:
	.zero		1
	.type		_ZN40_INTERNAL_a0437c48_4_k_cu_1e22331e_123354cuda3std3__419piecewise_constructE,@object
	.size		_ZN40_INTERNAL_a0437c48_4_k_cu_1e22331e_123354cuda3std3__419piecewise_constructE,(_ZN40_INTERNAL_a0437c48_4_k_cu_1e22331e_123354cuda3std3__45__cpo4cendE - _ZN40_INTERNAL_a0437c48_4_k_cu_1e22331e_123354cuda3std3__419piecewise_constructE)
_ZN40_INTERNAL_a0437c48_4_k_cu_1e22331e_123354cuda3std3__419piecewise_constructE:
	.zero		1
	.type		_ZN40_INTERNAL_a0437c48_4_k_cu_1e22331e_123354cuda3std3__45__cpo4cendE,@object
	.size		_ZN40_INTERNAL_a0437c48_4_k_cu_1e22331e_123354cuda3std3__45__cpo4cendE,(_ZN40_INTERNAL_a0437c48_4_k_cu_1e22331e_123354cuda3std6ranges3__45__cpo4swapE - _ZN40_INTERNAL_a0437c48_4_k_cu_1e22331e_123354cuda3std3__45__cpo4cendE)
_ZN40_INTERNAL_a0437c48_4_k_cu_1e22331e_123354cuda3std3__45__cpo4cendE:
	.zero		1
	.type		_ZN40_INTERNAL_a0437c48_4_k_cu_1e22331e_123354cuda3std6ranges3__45__cpo4swapE,@object
	.size		_ZN40_INTERNAL_a0437c48_4_k_cu_1e22331e_123354cuda3std6ranges3__45__cpo4swapE,(.L_10 - _ZN40_INTERNAL_a0437c48_4_k_cu_1e22331e_123354cuda3std6ranges3__45__cpo4swapE)
_ZN40_INTERNAL_a0437c48_4_k_cu_1e22331e_123354cuda3std6ranges3__45__cpo4swapE:
	.zero		1
.L_10:


//--------------------- .nv.constant0._ZN7cutlass13device_kernelINS_4gemm6kernel13GemmUniversalIN4cute5tupleIJiiiiEEENS1_10collective13CollectiveMmaINS1_35MainloopSm100TmaUmmaWarpSpecializedILi6ELi2ELi4ENS5_IJNS4_1CILi2EEENSA_ILi1EEESC_EEEEENS5_IJNSA_ILi64EEESF_NSA_ILi128EEEEEENS_10bfloat16_tENS5_IJlSC_lEEESI_SJ_NS4_8TiledMMAINS4_8MMA_AtomIJNS4_20SM100_MMA_F16BF16_SSISI_SI_fLi64ELi64ELNS4_4UMMA5MajorE0ELSO_0ELNSN_7ScaleInE0ELSP_0EEEEEENS4_6LayoutINS5_IJSC_SC_SC_EEENS5_IJNSA_ILi0EEESU_SU_EEEEENS5_IJNS4_10UnderscoreESX_SX_EEEEENS4_13SM90_TMA_LOADENS4_14ComposedLayoutINS4_7SwizzleILi3ELi4ELi3EEENS4_18smem_ptr_flag_bitsILi16EEENSS_INS5_IJNSA_ILi8EEESF_EEENS5_IJSF_SC_EEEEEEEvNS4_8identityENS4_23SM90_TMA_LOAD_MULTICASTES1A_vS1B_EENS_8epilogue10collective18CollectiveEpilogueINS1E_23Sm100TmaWarpSpecializedILi3ELi2ELi16ELb1ELb0EEEJSH_NS5_IJNSS_ISF_SC_EENSS_INSA_ILi32EEESC_EEEEESI_SJ_SI_SJ_NS1E_6fusion15FusionCallbacksIS1I_NS1N_17LinearCombinationISI_fSI_fLNS_15FloatRoundStyleE2EEESH_S1M_JEEENS4_5SM1004TMEM4LOAD26SM100_TMEM_LOAD_16dp256b4xES10_NS11_INS12_ILi2ELi4ELi3EEES15_NSS_INS5_IJS16_S1K_EEENS5_IJS1K_SC_EEEEEEENS4_17SM75_U32x4_LDSM_NENS4_14SM90_TMA_STOREES21_NS4_17SM90_U32x4_STSM_NENS4_39AutoVectorizingCopyWithAssumedAlignmentILi128EEEEEEvvEEEEvNT_6ParamsE --------------------------
	.section	.nv.constant0._ZN7cutlass13device_kernelINS_4gemm6kernel13GemmUniversalIN4cute5tupleIJiiiiEEENS1_10collective13CollectiveMmaINS1_35MainloopSm100TmaUmmaWarpSpecializedILi6ELi2ELi4ENS5_IJNS4_1CILi2EEENSA_ILi1EEESC_EEEEENS5_IJNSA_ILi64EEESF_NSA_ILi128EEEEEENS_10bfloat16_tENS5_IJlSC_lEEESI_SJ_NS4_8TiledMMAINS4_8MMA_AtomIJNS4_20SM100_MMA_F16BF16_SSISI_SI_fLi64ELi64ELNS4_4UMMA5MajorE0ELSO_0ELNSN_7ScaleInE0ELSP_0EEEEEENS4_6LayoutINS5_IJSC_SC_SC_EEENS5_IJNSA_ILi0EEESU_SU_EEEEENS5_IJNS4_10UnderscoreESX_SX_EEEEENS4_13SM90_TMA_LOADENS4_14ComposedLayoutINS4_7SwizzleILi3ELi4ELi3EEENS4_18smem_ptr_flag_bitsILi16EEENSS_INS5_IJNSA_ILi8EEESF_EEENS5_IJSF_SC_EEEEEEEvNS4_8identityENS4_23SM90_TMA_LOAD_MULTICASTES1A_vS1B_EENS_8epilogue10collective18CollectiveEpilogueINS1E_23Sm100TmaWarpSpecializedILi3ELi2ELi16ELb1ELb0EEEJSH_NS5_IJNSS_ISF_SC_EENSS_INSA_ILi32EEESC_EEEEESI_SJ_SI_SJ_NS1E_6fusion15FusionCallbacksIS1I_NS1N_17LinearCombinationISI_fSI_fLNS_15FloatRoundStyleE2EEESH_S1M_JEEENS4_5SM1004TMEM4LOAD26SM100_TMEM_LOAD_16dp256b4xES10_NS11_INS12_ILi2ELi4ELi3EEES15_NSS_INS5_IJS16_S1K_EEENS5_IJS1K_SC_EEEEEEENS4_17SM75_U32x4_LDSM_NENS4_14SM90_TMA_STOREES21_NS4_17SM90_U32x4_STSM_NENS4_39AutoVectorizingCopyWithAssumedAlignmentILi128EEEEEEvvEEEEvNT_6ParamsE,"a",@progbits
	.sectionflags	@""
	.align	4
.nv.constant0._ZN7cutlass13device_kernelINS_4gemm6kernel13GemmUniversalIN4cute5tupleIJiiiiEEENS1_10collective13CollectiveMmaINS1_35MainloopSm100TmaUmmaWarpSpecializedILi6ELi2ELi4ENS5_IJNS4_1CILi2EEENSA_ILi1EEESC_EEEEENS5_IJNSA_ILi64EEESF_NSA_ILi128EEEEEENS_10bfloat16_tENS5_IJlSC_lEEESI_SJ_NS4_8TiledMMAINS4_8MMA_AtomIJNS4_20SM100_MMA_F16BF16_SSISI_SI_fLi64ELi64ELNS4_4UMMA5MajorE0ELSO_0ELNSN_7ScaleInE0ELSP_0EEEEEENS4_6LayoutINS5_IJSC_SC_SC_EEENS5_IJNSA_ILi0EEESU_SU_EEEEENS5_IJNS4_10UnderscoreESX_SX_EEEEENS4_13SM90_TMA_LOADENS4_14ComposedLayoutINS4_7SwizzleILi3ELi4ELi3EEENS4_18smem_ptr_flag_bitsILi16EEENSS_INS5_IJNSA_ILi8EEESF_EEENS5_IJSF_SC_EEEEEEEvNS4_8identityENS4_23SM90_TMA_LOAD_MULTICASTES1A_vS1B_EENS_8epilogue10collective18CollectiveEpilogueINS1E_23Sm100TmaWarpSpecializedILi3ELi2ELi16ELb1ELb0EEEJSH_NS5_IJNSS_ISF_SC_EENSS_INSA_ILi32EEESC_EEEEESI_SJ_SI_SJ_NS1E_6fusion15FusionCallbacksIS1I_NS1N_17LinearCombinationISI_fSI_fLNS_15FloatRoundStyleE2EEESH_S1M_JEEENS4_5SM1004TMEM4LOAD26SM100_TMEM_LOAD_16dp256b4xES10_NS11_INS12_ILi2ELi4ELi3EEES15_NSS_INS5_IJS16_S1K_EEENS5_IJS1K_SC_EEEEEEENS4_17SM75_U32x4_LDSM_NENS4_14SM90_TMA_STOREES21_NS4_17SM90_U32x4_STSM_NENS4_39AutoVectorizingCopyWithAssumedAlignmentILi128EEEEEEvvEEEEvNT_6ParamsE:
	.zero		2944


//--------------------- SYMBOLS --------------------------

	.type		.nv.reservedSmem.offset0,@object
	.size		.nv.reservedSmem.offset0,0x4
	.type		.nv.reservedSmem.cap,@object
	.size		.nv.reservedSmem.cap,0x4
	.type		__assertfail,@function
